//
// Generated by NVIDIA NVVM Compiler
//
// Compiler Build ID: CL-36424714
// Cuda compilation tools, release 13.0, V13.0.88
// Based on NVVM 20.0.0
//

.version 9.0
.target sm_100
.address_size 64

	// .globl	_Z10xInitRangePdddi
.extern .func  (.param .b32 func_retval0) vprintf
(
	.param .b64 vprintf_param_0,
	.param .b64 vprintf_param_1
)
;
.func  (.param .b64 func_retval0) __internal_accurate_pow
(
	.param .b64 __internal_accurate_pow_param_0,
	.param .b64 __internal_accurate_pow_param_1
)
;
// _ZZ9transposePdS_iiE5block has been demoted
// _ZZ6matMulPdS_S_iiiE2As has been demoted
// _ZZ6matMulPdS_S_iiiE2Bs has been demoted
.global .align 1 .b8 $str[11] = {77, 97, 116, 104, 32, 69, 114, 114, 111, 114};

.visible .entry _Z10xInitRangePdddi(
	.param .u64 .ptr .align 1 _Z10xInitRangePdddi_param_0,
	.param .f64 _Z10xInitRangePdddi_param_1,
	.param .f64 _Z10xInitRangePdddi_param_2,
	.param .u32 _Z10xInitRangePdddi_param_3
)
{
	.reg .pred 	%p<2>;
	.reg .b32 	%r<7>;
	.reg .b64 	%rd<5>;
	.reg .b64 	%fd<8>;

	ld.param.u64 	%rd1, [_Z10xInitRangePdddi_param_0];
	ld.param.f64 	%fd2, [_Z10xInitRangePdddi_param_1];
	ld.param.f64 	%fd3, [_Z10xInitRangePdddi_param_2];
	ld.param.u32 	%r2, [_Z10xInitRangePdddi_param_3];
	mov.u32 	%r3, %ctaid.x;
	mov.u32 	%r4, %ntid.x;
	mov.u32 	%r5, %tid.x;
	mad.lo.s32 	%r1, %r3, %r4, %r5;
	sub.f64 	%fd4, %fd3, %fd2;
	add.s32 	%r6, %r2, -1;
	cvt.rn.f64.s32 	%fd5, %r6;
	div.rn.f64 	%fd1, %fd4, %fd5;
	setp.ge.s32 	%p1, %r1, %r2;
	@%p1 bra 	$L__BB0_2;
	cvta.to.global.u64 	%rd2, %rd1;
	cvt.rn.f64.s32 	%fd6, %r1;
	fma.rn.f64 	%fd7, %fd1, %fd6, %fd2;
	mul.wide.s32 	%rd3, %r1, 8;
	add.s64 	%rd4, %rd2, %rd3;
	st.global.f64 	[%rd4], %fd7;
$L__BB0_2:
	ret;

}
	// .globl	_Z11vandermondePdS_ii
.visible .entry _Z11vandermondePdS_ii(
	.param .u64 .ptr .align 1 _Z11vandermondePdS_ii_param_0,
	.param .u64 .ptr .align 1 _Z11vandermondePdS_ii_param_1,
	.param .u32 _Z11vandermondePdS_ii_param_2,
	.param .u32 _Z11vandermondePdS_ii_param_3
)
{
	.reg .pred 	%p<22>;
	.reg .b32 	%r<35>;
	.reg .b64 	%rd<11>;
	.reg .b64 	%fd<20>;

	ld.param.u64 	%rd2, [_Z11vandermondePdS_ii_param_0];
	ld.param.u64 	%rd3, [_Z11vandermondePdS_ii_param_1];
	ld.param.u32 	%r7, [_Z11vandermondePdS_ii_param_2];
	ld.param.u32 	%r8, [_Z11vandermondePdS_ii_param_3];
	mov.u32 	%r10, %ctaid.y;
	mov.u32 	%r11, %ntid.y;
	mov.u32 	%r12, %tid.y;
	mad.lo.s32 	%r13, %r10, %r11, %r12;
	mov.u32 	%r14, %ctaid.x;
	mov.u32 	%r15, %ntid.x;
	mov.u32 	%r16, %tid.x;
	mad.lo.s32 	%r2, %r14, %r15, %r16;
	setp.gt.s32 	%p4, %r2, %r7;
	setp.ge.s32 	%p5, %r13, %r8;
	or.pred  	%p6, %p4, %p5;
	@%p6 bra 	$L__BB1_9;
	cvta.to.global.u64 	%rd4, %rd2;
	add.s32 	%r17, %r7, 1;
	mad.lo.s32 	%r18, %r13, %r7, %r13;
	add.s32 	%r3, %r18, %r2;
	mul.wide.u32 	%rd5, %r13, 8;
	add.s64 	%rd6, %rd4, %rd5;
	ld.global.f64 	%fd1, [%rd6];
	rem.s32 	%r4, %r2, %r17;
	cvt.rn.f64.s32 	%fd2, %r4;
	{
	.reg .b32 %temp; 
	mov.b64 	{%temp, %r5}, %fd1;
	}
	{
	.reg .b32 %temp; 
	mov.b64 	{%temp, %r6}, %fd2;
	}
	shr.u32 	%r19, %r6, 20;
	and.b32  	%r20, %r19, 2047;
	add.s32 	%r21, %r20, -1012;
	mov.b64 	%rd7, %fd2;
	shl.b64 	%rd1, %rd7, %r21;
	setp.eq.s64 	%p21, %rd1, -9223372036854775808;
	abs.f64 	%fd3, %fd1;
	{ // callseq 0, 0
	.param .b64 param0;
	st.param.f64 	[param0], %fd3;
	.param .b64 param1;
	st.param.f64 	[param1], %fd2;
	.param .b64 retval0;
	call.uni (retval0), 
	__internal_accurate_pow, 
	(
	param0, 
	param1
	);
	ld.param.f64 	%fd10, [retval0];
	} // callseq 0
	setp.lt.s32 	%p8, %r5, 0;
	neg.f64 	%fd12, %fd10;
	selp.f64 	%fd13, %fd12, %fd10, %p21;
	selp.f64 	%fd19, %fd13, %fd10, %p8;
	setp.neu.f64 	%p9, %fd1, 0d0000000000000000;
	@%p9 bra 	$L__BB1_3;
	setp.eq.s64 	%p10, %rd1, -9223372036854775808;
	abs.f64 	%fd14, %fd2;
	setp.neu.f64 	%p11, %fd14, 0d3FE0000000000000;
	and.pred  	%p21, %p11, %p10;
	selp.b32 	%r22, %r5, 0, %p21;
	setp.lt.s32 	%p12, %r6, 0;
	or.b32  	%r23, %r22, 2146435072;
	selp.b32 	%r24, %r23, %r22, %p12;
	mov.b32 	%r25, 0;
	mov.b64 	%fd19, {%r25, %r24};
$L__BB1_3:
	add.f64 	%fd15, %fd1, %fd2;
	{
	.reg .b32 %temp; 
	mov.b64 	{%temp, %r26}, %fd15;
	}
	and.b32  	%r27, %r26, 2146435072;
	setp.ne.s32 	%p13, %r27, 2146435072;
	@%p13 bra 	$L__BB1_8;
	setp.num.f64 	%p14, %fd1, %fd1;
	@%p14 bra 	$L__BB1_6;
	add.rn.f64 	%fd19, %fd1, %fd2;
	bra.uni 	$L__BB1_8;
$L__BB1_6:
	setp.neu.f64 	%p15, %fd3, 0d7FF0000000000000;
	@%p15 bra 	$L__BB1_8;
	setp.lt.s32 	%p16, %r5, 0;
	setp.lt.s32 	%p17, %r6, 0;
	selp.b32 	%r28, 0, 2146435072, %p17;
	and.b32  	%r29, %r6, 2147483647;
	setp.ne.s32 	%p18, %r29, 1071644672;
	or.b32  	%r30, %r28, -2147483648;
	selp.b32 	%r31, %r30, %r28, %p18;
	selp.b32 	%r32, %r31, %r28, %p21;
	selp.b32 	%r33, %r32, %r28, %p16;
	mov.b32 	%r34, 0;
	mov.b64 	%fd19, {%r34, %r33};
$L__BB1_8:
	setp.eq.f64 	%p19, %fd1, 0d3FF0000000000000;
	setp.eq.s32 	%p20, %r4, 0;
	selp.f64 	%fd16, 0d3FF0000000000000, %fd19, %p20;
	selp.f64 	%fd17, 0d3FF0000000000000, %fd16, %p19;
	cvta.to.global.u64 	%rd8, %rd3;
	mul.wide.s32 	%rd9, %r3, 8;
	add.s64 	%rd10, %rd8, %rd9;
	st.global.f64 	[%rd10], %fd17;
$L__BB1_9:
	ret;

}
	// .globl	_Z9transposePdS_ii
.visible .entry _Z9transposePdS_ii(
	.param .u64 .ptr .align 1 _Z9transposePdS_ii_param_0,
	.param .u64 .ptr .align 1 _Z9transposePdS_ii_param_1,
	.param .u32 _Z9transposePdS_ii_param_2,
	.param .u32 _Z9transposePdS_ii_param_3
)
{
	.reg .pred 	%p<7>;
	.reg .b32 	%r<24>;
	.reg .b64 	%rd<9>;
	.reg .b64 	%fd<3>;
	// demoted variable
	.shared .align 8 .b8 _ZZ9transposePdS_iiE5block[8448];
	ld.param.u64 	%rd1, [_Z9transposePdS_ii_param_0];
	ld.param.u64 	%rd2, [_Z9transposePdS_ii_param_1];
	ld.param.u32 	%r7, [_Z9transposePdS_ii_param_2];
	ld.param.u32 	%r8, [_Z9transposePdS_ii_param_3];
	mov.u32 	%r1, %tid.x;
	mov.u32 	%r2, %tid.y;
	mov.u32 	%r9, %ctaid.x;
	mov.u32 	%r10, %ctaid.y;
	shl.b32 	%r3, %r9, 5;
	shl.b32 	%r4, %r10, 5;
	setp.ge.s32 	%p1, %r1, %r8;
	setp.ge.s32 	%p2, %r2, %r7;
	or.pred  	%p3, %p2, %p1;
	@%p3 bra 	$L__BB2_2;
	cvta.to.global.u64 	%rd3, %rd1;
	add.s32 	%r11, %r4, %r2;
	add.s32 	%r12, %r3, %r1;
	mad.lo.s32 	%r13, %r8, %r11, %r12;
	mul.wide.u32 	%rd4, %r13, 8;
	add.s64 	%rd5, %rd3, %rd4;
	ld.global.f64 	%fd1, [%rd5];
	mov.u32 	%r14, _ZZ9transposePdS_iiE5block;
	mad.lo.s32 	%r15, %r2, 264, %r14;
	shl.b32 	%r16, %r1, 3;
	add.s32 	%r17, %r15, %r16;
	st.shared.f64 	[%r17], %fd1;
$L__BB2_2:
	bar.sync 	0;
	add.s32 	%r5, %r4, %r1;
	add.s32 	%r18, %r3, %r2;
	setp.ge.s32 	%p4, %r5, %r7;
	setp.ge.s32 	%p5, %r18, %r8;
	or.pred  	%p6, %p4, %p5;
	@%p6 bra 	$L__BB2_4;
	mad.lo.s32 	%r19, %r7, %r18, %r5;
	mov.u32 	%r20, _ZZ9transposePdS_iiE5block;
	mad.lo.s32 	%r21, %r1, 264, %r20;
	shl.b32 	%r22, %r2, 3;
	add.s32 	%r23, %r21, %r22;
	ld.shared.f64 	%fd2, [%r23];
	cvta.to.global.u64 	%rd6, %rd2;
	mul.wide.u32 	%rd7, %r19, 8;
	add.s64 	%rd8, %rd6, %rd7;
	st.global.f64 	[%rd8], %fd2;
$L__BB2_4:
	ret;

}
	// .globl	_Z6matMulPdS_S_iii
.visible .entry _Z6matMulPdS_S_iii(
	.param .u64 .ptr .align 1 _Z6matMulPdS_S_iii_param_0,
	.param .u64 .ptr .align 1 _Z6matMulPdS_S_iii_param_1,
	.param .u64 .ptr .align 1 _Z6matMulPdS_S_iii_param_2,
	.param .u32 _Z6matMulPdS_S_iii_param_3,
	.param .u32 _Z6matMulPdS_S_iii_param_4,
	.param .u32 _Z6matMulPdS_S_iii_param_5
)
{
	.reg .pred 	%p<12>;
	.reg .b32 	%r<45>;
	.reg .b64 	%rd<13>;
	.reg .b64 	%fd<111>;
	// demoted variable
	.shared .align 8 .b8 _ZZ6matMulPdS_S_iiiE2As[8192];
	// demoted variable
	.shared .align 8 .b8 _ZZ6matMulPdS_S_iiiE2Bs[8192];
	ld.param.u64 	%rd3, [_Z6matMulPdS_S_iii_param_0];
	ld.param.u64 	%rd4, [_Z6matMulPdS_S_iii_param_1];
	ld.param.u64 	%rd5, [_Z6matMulPdS_S_iii_param_2];
	ld.param.u32 	%r23, [_Z6matMulPdS_S_iii_param_3];
	ld.param.u32 	%r24, [_Z6matMulPdS_S_iii_param_4];
	ld.param.u32 	%r25, [_Z6matMulPdS_S_iii_param_5];
	mov.u32 	%r26, %ctaid.y;
	mov.u32 	%r27, %ntid.y;
	mov.u32 	%r42, %tid.y;
	mad.lo.s32 	%r2, %r26, %r27, %r42;
	mov.u32 	%r28, %ctaid.x;
	mov.u32 	%r29, %ntid.x;
	mov.u32 	%r40, %tid.x;
	mad.lo.s32 	%r4, %r28, %r29, %r40;
	setp.lt.s32 	%p1, %r24, -30;
	mov.f64 	%fd110, 0d0000000000000000;
	@%p1 bra 	$L__BB3_7;
	add.s32 	%r30, %r24, -1;
	shr.s32 	%r31, %r30, 31;
	shr.u32 	%r32, %r31, 27;
	add.s32 	%r33, %r30, %r32;
	shr.s32 	%r34, %r33, 5;
	neg.s32 	%r44, %r34;
	shl.b32 	%r35, %r42, 8;
	mov.u32 	%r36, _ZZ6matMulPdS_S_iiiE2As;
	add.s32 	%r5, %r36, %r35;
	shl.b32 	%r37, %r40, 3;
	add.s32 	%r6, %r5, %r37;
	mov.u32 	%r38, _ZZ6matMulPdS_S_iiiE2Bs;
	add.s32 	%r8, %r38, %r37;
	add.s32 	%r7, %r8, %r35;
	mad.lo.s32 	%r43, %r42, %r25, %r4;
	shl.b32 	%r11, %r25, 5;
	mad.lo.s32 	%r41, %r24, %r2, %r40;
	cvta.to.global.u64 	%rd1, %rd3;
	cvta.to.global.u64 	%rd2, %rd4;
	mov.f64 	%fd110, 0d0000000000000000;
$L__BB3_2:
	setp.ge.s32 	%p2, %r2, %r23;
	setp.ge.s32 	%p3, %r40, %r24;
	mov.f64 	%fd108, 0d0000000000000000;
	or.pred  	%p4, %p2, %p3;
	@%p4 bra 	$L__BB3_4;
	mul.wide.s32 	%rd6, %r41, 8;
	add.s64 	%rd7, %rd1, %rd6;
	ld.global.f64 	%fd108, [%rd7];
$L__BB3_4:
	setp.ge.s32 	%p5, %r4, %r25;
	st.shared.f64 	[%r6], %fd108;
	setp.ge.s32 	%p6, %r42, %r24;
	mov.f64 	%fd109, 0d0000000000000000;
	or.pred  	%p7, %p5, %p6;
	@%p7 bra 	$L__BB3_6;
	mul.wide.s32 	%rd8, %r43, 8;
	add.s64 	%rd9, %rd2, %rd8;
	ld.global.f64 	%fd109, [%rd9];
$L__BB3_6:
	st.shared.f64 	[%r7], %fd109;
	bar.sync 	0;
	ld.shared.f64 	%fd12, [%r5];
	ld.shared.f64 	%fd13, [%r8];
	fma.rn.f64 	%fd14, %fd12, %fd13, %fd110;
	ld.shared.f64 	%fd15, [%r5+8];
	ld.shared.f64 	%fd16, [%r8+256];
	fma.rn.f64 	%fd17, %fd15, %fd16, %fd14;
	ld.shared.f64 	%fd18, [%r5+16];
	ld.shared.f64 	%fd19, [%r8+512];
	fma.rn.f64 	%fd20, %fd18, %fd19, %fd17;
	ld.shared.f64 	%fd21, [%r5+24];
	ld.shared.f64 	%fd22, [%r8+768];
	fma.rn.f64 	%fd23, %fd21, %fd22, %fd20;
	ld.shared.f64 	%fd24, [%r5+32];
	ld.shared.f64 	%fd25, [%r8+1024];
	fma.rn.f64 	%fd26, %fd24, %fd25, %fd23;
	ld.shared.f64 	%fd27, [%r5+40];
	ld.shared.f64 	%fd28, [%r8+1280];
	fma.rn.f64 	%fd29, %fd27, %fd28, %fd26;
	ld.shared.f64 	%fd30, [%r5+48];
	ld.shared.f64 	%fd31, [%r8+1536];
	fma.rn.f64 	%fd32, %fd30, %fd31, %fd29;
	ld.shared.f64 	%fd33, [%r5+56];
	ld.shared.f64 	%fd34, [%r8+1792];
	fma.rn.f64 	%fd35, %fd33, %fd34, %fd32;
	ld.shared.f64 	%fd36, [%r5+64];
	ld.shared.f64 	%fd37, [%r8+2048];
	fma.rn.f64 	%fd38, %fd36, %fd37, %fd35;
	ld.shared.f64 	%fd39, [%r5+72];
	ld.shared.f64 	%fd40, [%r8+2304];
	fma.rn.f64 	%fd41, %fd39, %fd40, %fd38;
	ld.shared.f64 	%fd42, [%r5+80];
	ld.shared.f64 	%fd43, [%r8+2560];
	fma.rn.f64 	%fd44, %fd42, %fd43, %fd41;
	ld.shared.f64 	%fd45, [%r5+88];
	ld.shared.f64 	%fd46, [%r8+2816];
	fma.rn.f64 	%fd47, %fd45, %fd46, %fd44;
	ld.shared.f64 	%fd48, [%r5+96];
	ld.shared.f64 	%fd49, [%r8+3072];
	fma.rn.f64 	%fd50, %fd48, %fd49, %fd47;
	ld.shared.f64 	%fd51, [%r5+104];
	ld.shared.f64 	%fd52, [%r8+3328];
	fma.rn.f64 	%fd53, %fd51, %fd52, %fd50;
	ld.shared.f64 	%fd54, [%r5+112];
	ld.shared.f64 	%fd55, [%r8+3584];
	fma.rn.f64 	%fd56, %fd54, %fd55, %fd53;
	ld.shared.f64 	%fd57, [%r5+120];
	ld.shared.f64 	%fd58, [%r8+3840];
	fma.rn.f64 	%fd59, %fd57, %fd58, %fd56;
	ld.shared.f64 	%fd60, [%r5+128];
	ld.shared.f64 	%fd61, [%r8+4096];
	fma.rn.f64 	%fd62, %fd60, %fd61, %fd59;
	ld.shared.f64 	%fd63, [%r5+136];
	ld.shared.f64 	%fd64, [%r8+4352];
	fma.rn.f64 	%fd65, %fd63, %fd64, %fd62;
	ld.shared.f64 	%fd66, [%r5+144];
	ld.shared.f64 	%fd67, [%r8+4608];
	fma.rn.f64 	%fd68, %fd66, %fd67, %fd65;
	ld.shared.f64 	%fd69, [%r5+152];
	ld.shared.f64 	%fd70, [%r8+4864];
	fma.rn.f64 	%fd71, %fd69, %fd70, %fd68;
	ld.shared.f64 	%fd72, [%r5+160];
	ld.shared.f64 	%fd73, [%r8+5120];
	fma.rn.f64 	%fd74, %fd72, %fd73, %fd71;
	ld.shared.f64 	%fd75, [%r5+168];
	ld.shared.f64 	%fd76, [%r8+5376];
	fma.rn.f64 	%fd77, %fd75, %fd76, %fd74;
	ld.shared.f64 	%fd78, [%r5+176];
	ld.shared.f64 	%fd79, [%r8+5632];
	fma.rn.f64 	%fd80, %fd78, %fd79, %fd77;
	ld.shared.f64 	%fd81, [%r5+184];
	ld.shared.f64 	%fd82, [%r8+5888];
	fma.rn.f64 	%fd83, %fd81, %fd82, %fd80;
	ld.shared.f64 	%fd84, [%r5+192];
	ld.shared.f64 	%fd85, [%r8+6144];
	fma.rn.f64 	%fd86, %fd84, %fd85, %fd83;
	ld.shared.f64 	%fd87, [%r5+200];
	ld.shared.f64 	%fd88, [%r8+6400];
	fma.rn.f64 	%fd89, %fd87, %fd88, %fd86;
	ld.shared.f64 	%fd90, [%r5+208];
	ld.shared.f64 	%fd91, [%r8+6656];
	fma.rn.f64 	%fd92, %fd90, %fd91, %fd89;
	ld.shared.f64 	%fd93, [%r5+216];
	ld.shared.f64 	%fd94, [%r8+6912];
	fma.rn.f64 	%fd95, %fd93, %fd94, %fd92;
	ld.shared.f64 	%fd96, [%r5+224];
	ld.shared.f64 	%fd97, [%r8+7168];
	fma.rn.f64 	%fd98, %fd96, %fd97, %fd95;
	ld.shared.f64 	%fd99, [%r5+232];
	ld.shared.f64 	%fd100, [%r8+7424];
	fma.rn.f64 	%fd101, %fd99, %fd100, %fd98;
	ld.shared.f64 	%fd102, [%r5+240];
	ld.shared.f64 	%fd103, [%r8+7680];
	fma.rn.f64 	%fd104, %fd102, %fd103, %fd101;
	ld.shared.f64 	%fd105, [%r5+248];
	ld.shared.f64 	%fd106, [%r8+7936];
	fma.rn.f64 	%fd110, %fd105, %fd106, %fd104;
	bar.sync 	0;
	add.s32 	%r44, %r44, 1;
	add.s32 	%r43, %r43, %r11;
	add.s32 	%r42, %r42, 32;
	add.s32 	%r41, %r41, 32;
	add.s32 	%r40, %r40, 32;
	setp.ne.s32 	%p8, %r44, 1;
	@%p8 bra 	$L__BB3_2;
$L__BB3_7:
	setp.ge.s32 	%p9, %r2, %r23;
	setp.ge.s32 	%p10, %r4, %r25;
	or.pred  	%p11, %p9, %p10;
	@%p11 bra 	$L__BB3_9;
	mad.lo.s32 	%r39, %r25, %r2, %r4;
	cvta.to.global.u64 	%rd10, %rd5;
	mul.wide.s32 	%rd11, %r39, 8;
	add.s64 	%rd12, %rd10, %rd11;
	st.global.f64 	[%rd12], %fd110;
$L__BB3_9:
	ret;

}
	// .globl	_Z18initIdentityMatrixPdi
.visible .entry _Z18initIdentityMatrixPdi(
	.param .u64 .ptr .align 1 _Z18initIdentityMatrixPdi_param_0,
	.param .u32 _Z18initIdentityMatrixPdi_param_1
)
{
	.reg .pred 	%p<3>;
	.reg .b32 	%r<14>;
	.reg .b64 	%rd<5>;
	.reg .b64 	%fd<2>;

	ld.param.u64 	%rd1, [_Z18initIdentityMatrixPdi_param_0];
	ld.param.u32 	%r4, [_Z18initIdentityMatrixPdi_param_1];
	mov.u32 	%r5, %ctaid.x;
	mov.u32 	%r6, %ntid.x;
	mov.u32 	%r7, %tid.x;
	mad.lo.s32 	%r1, %r5, %r6, %r7;
	mov.u32 	%r8, %ctaid.y;
	mov.u32 	%r9, %ntid.y;
	mov.u32 	%r10, %tid.y;
	mad.lo.s32 	%r11, %r8, %r9, %r10;
	max.s32 	%r12, %r1, %r11;
	setp.ge.s32 	%p1, %r12, %r4;
	@%p1 bra 	$L__BB4_2;
	cvta.to.global.u64 	%rd2, %rd1;
	setp.eq.s32 	%p2, %r1, %r11;
	selp.f64 	%fd1, 0d3FF0000000000000, 0d0000000000000000, %p2;
	mad.lo.s32 	%r13, %r4, %r11, %r1;
	mul.wide.s32 	%rd3, %r13, 8;
	add.s64 	%rd4, %rd2, %rd3;
	st.global.f64 	[%rd4], %fd1;
$L__BB4_2:
	ret;

}
	// .globl	_Z9reduceRowPdS_S_ii
.visible .entry _Z9reduceRowPdS_S_ii(
	.param .u64 .ptr .align 1 _Z9reduceRowPdS_S_ii_param_0,
	.param .u64 .ptr .align 1 _Z9reduceRowPdS_S_ii_param_1,
	.param .u64 .ptr .align 1 _Z9reduceRowPdS_S_ii_param_2,
	.param .u32 _Z9reduceRowPdS_S_ii_param_3,
	.param .u32 _Z9reduceRowPdS_S_ii_param_4
)
{
	.reg .pred 	%p<4>;
	.reg .b32 	%r<18>;
	.reg .b64 	%rd<17>;
	.reg .b64 	%fd<5>;

	ld.param.u64 	%rd3, [_Z9reduceRowPdS_S_ii_param_0];
	ld.param.u64 	%rd4, [_Z9reduceRowPdS_S_ii_param_1];
	ld.param.u64 	%rd5, [_Z9reduceRowPdS_S_ii_param_2];
	ld.param.u32 	%r6, [_Z9reduceRowPdS_S_ii_param_3];
	ld.param.u32 	%r5, [_Z9reduceRowPdS_S_ii_param_4];
	cvta.to.global.u64 	%rd1, %rd5;
	cvta.to.global.u64 	%rd2, %rd4;
	mov.u32 	%r7, %ctaid.x;
	mov.u32 	%r8, %ntid.x;
	mov.u32 	%r9, %tid.x;
	mad.lo.s32 	%r1, %r7, %r8, %r9;
	mov.u32 	%r10, %ctaid.y;
	mov.u32 	%r11, %ntid.y;
	mov.u32 	%r12, %tid.y;
	mad.lo.s32 	%r13, %r10, %r11, %r12;
	max.s32 	%r14, %r1, %r13;
	setp.ge.s32 	%p1, %r14, %r6;
	@%p1 bra 	$L__BB5_6;
	mad.lo.s32 	%r3, %r6, %r13, %r1;
	setp.ne.s32 	%p2, %r13, %r5;
	@%p2 bra 	$L__BB5_5;
	mad.lo.s32 	%r15, %r5, %r6, %r5;
	cvta.to.global.u64 	%rd9, %rd3;
	mul.wide.u32 	%rd10, %r15, 8;
	add.s64 	%rd11, %rd9, %rd10;
	ld.global.f64 	%fd1, [%rd11];
	setp.eq.f64 	%p3, %fd1, 0d0000000000000000;
	@%p3 bra 	$L__BB5_4;
	mul.wide.s32 	%rd14, %r3, 8;
	add.s64 	%rd15, %rd2, %rd14;
	ld.global.f64 	%fd3, [%rd15];
	div.rn.f64 	%fd4, %fd3, %fd1;
	add.s64 	%rd16, %rd1, %rd14;
	st.global.f64 	[%rd16], %fd4;
	bra.uni 	$L__BB5_6;
$L__BB5_4:
	mov.u64 	%rd12, $str;
	cvta.global.u64 	%rd13, %rd12;
	{ // callseq 1, 0
	.param .b64 param0;
	st.param.b64 	[param0], %rd13;
	.param .b64 param1;
	st.param.b64 	[param1], 0;
	.param .b32 retval0;
	call.uni (retval0), 
	vprintf, 
	(
	param0, 
	param1
	);
	ld.param.b32 	%r16, [retval0];
	} // callseq 1
	bra.uni 	$L__BB5_6;
$L__BB5_5:
	mul.wide.s32 	%rd6, %r3, 8;
	add.s64 	%rd7, %rd2, %rd6;
	ld.global.f64 	%fd2, [%rd7];
	add.s64 	%rd8, %rd1, %rd6;
	st.global.f64 	[%rd8], %fd2;
$L__BB5_6:
	ret;

}
	// .globl	_Z12substractRowPdS_S_ii
.visible .entry _Z12substractRowPdS_S_ii(
	.param .u64 .ptr .align 1 _Z12substractRowPdS_S_ii_param_0,
	.param .u64 .ptr .align 1 _Z12substractRowPdS_S_ii_param_1,
	.param .u64 .ptr .align 1 _Z12substractRowPdS_S_ii_param_2,
	.param .u32 _Z12substractRowPdS_S_ii_param_3,
	.param .u32 _Z12substractRowPdS_S_ii_param_4
)
{
	.reg .pred 	%p<3>;
	.reg .b32 	%r<18>;
	.reg .b64 	%rd<17>;
	.reg .b64 	%fd<7>;

	ld.param.u64 	%rd3, [_Z12substractRowPdS_S_ii_param_0];
	ld.param.u64 	%rd4, [_Z12substractRowPdS_S_ii_param_1];
	ld.param.u64 	%rd5, [_Z12substractRowPdS_S_ii_param_2];
	ld.param.u32 	%r7, [_Z12substractRowPdS_S_ii_param_3];
	ld.param.u32 	%r6, [_Z12substractRowPdS_S_ii_param_4];
	cvta.to.global.u64 	%rd1, %rd5;
	cvta.to.global.u64 	%rd2, %rd4;
	mov.u32 	%r8, %ctaid.x;
	mov.u32 	%r9, %ntid.x;
	mov.u32 	%r10, %tid.x;
	mad.lo.s32 	%r1, %r8, %r9, %r10;
	mov.u32 	%r11, %ctaid.y;
	mov.u32 	%r12, %ntid.y;
	mov.u32 	%r13, %tid.y;
	mad.lo.s32 	%r14, %r11, %r12, %r13;
	max.s32 	%r15, %r1, %r14;
	setp.ge.s32 	%p1, %r15, %r7;
	@%p1 bra 	$L__BB6_4;
	mul.lo.s32 	%r3, %r7, %r14;
	add.s32 	%r4, %r3, %r1;
	setp.eq.s32 	%p2, %r14, %r6;
	@%p2 bra 	$L__BB6_3;
	add.s32 	%r16, %r3, %r6;
	cvta.to.global.u64 	%rd6, %rd3;
	mul.wide.s32 	%rd7, %r16, 8;
	add.s64 	%rd8, %rd6, %rd7;
	ld.global.f64 	%fd1, [%rd8];
	mul.wide.s32 	%rd9, %r4, 8;
	add.s64 	%rd10, %rd2, %rd9;
	ld.global.f64 	%fd2, [%rd10];
	mad.lo.s32 	%r17, %r6, %r7, %r1;
	mul.wide.s32 	%rd11, %r17, 8;
	add.s64 	%rd12, %rd2, %rd11;
	ld.global.f64 	%fd3, [%rd12];
	mul.f64 	%fd4, %fd1, %fd3;
	sub.f64 	%fd5, %fd2, %fd4;
	add.s64 	%rd13, %rd1, %rd9;
	st.global.f64 	[%rd13], %fd5;
	bra.uni 	$L__BB6_4;
$L__BB6_3:
	mul.wide.s32 	%rd14, %r4, 8;
	add.s64 	%rd15, %rd2, %rd14;
	ld.global.f64 	%fd6, [%rd15];
	add.s64 	%rd16, %rd1, %rd14;
	st.global.f64 	[%rd16], %fd6;
$L__BB6_4:
	ret;

}
.func  (.param .b64 func_retval0) __internal_accurate_pow(
	.param .b64 __internal_accurate_pow_param_0,
	.param .b64 __internal_accurate_pow_param_1
)
{
	.reg .pred 	%p<8>;
	.reg .b32 	%r<49>;
	.reg .b32 	%f<3>;
	.reg .b64 	%fd<109>;

	ld.param.f64 	%fd10, [__internal_accurate_pow_param_0];
	ld.param.f64 	%fd11, [__internal_accurate_pow_param_1];
	{
	.reg .b32 %temp; 
	mov.b64 	{%temp, %r46}, %fd10;
	}
	{
	.reg .b32 %temp; 
	mov.b64 	{%r45, %temp}, %fd10;
	}
	shr.u32 	%r47, %r46, 20;
	setp.gt.u32 	%p1, %r46, 1048575;
	@%p1 bra 	$L__BB7_2;
	mul.f64 	%fd12, %fd10, 0d4350000000000000;
	{
	.reg .b32 %temp; 
	mov.b64 	{%temp, %r46}, %fd12;
	}
	{
	.reg .b32 %temp; 
	mov.b64 	{%r45, %temp}, %fd12;
	}
	shr.u32 	%r16, %r46, 20;
	add.s32 	%r47, %r16, -54;
$L__BB7_2:
	add.s32 	%r48, %r47, -1023;
	and.b32  	%r17, %r46, -2146435073;
	or.b32  	%r18, %r17, 1072693248;
	mov.b64 	%fd107, {%r45, %r18};
	setp.lt.u32 	%p2, %r18, 1073127583;
	@%p2 bra 	$L__BB7_4;
	{
	.reg .b32 %temp; 
	mov.b64 	{%r19, %temp}, %fd107;
	}
	{
	.reg .b32 %temp; 
	mov.b64 	{%temp, %r20}, %fd107;
	}
	add.s32 	%r21, %r20, -1048576;
	mov.b64 	%fd107, {%r19, %r21};
	add.s32 	%r48, %r47, -1022;
$L__BB7_4:
	add.f64 	%fd13, %fd107, 0dBFF0000000000000;
	add.f64 	%fd14, %fd107, 0d3FF0000000000000;
	rcp.approx.ftz.f64 	%fd15, %fd14;
	neg.f64 	%fd16, %fd14;
	fma.rn.f64 	%fd17, %fd16, %fd15, 0d3FF0000000000000;
	fma.rn.f64 	%fd18, %fd17, %fd17, %fd17;
	fma.rn.f64 	%fd19, %fd18, %fd15, %fd15;
	mul.f64 	%fd20, %fd13, %fd19;
	fma.rn.f64 	%fd21, %fd13, %fd19, %fd20;
	mul.f64 	%fd22, %fd21, %fd21;
	fma.rn.f64 	%fd23, %fd22, 0d3EB0F5FF7D2CAFE2, 0d3ED0F5D241AD3B5A;
	fma.rn.f64 	%fd24, %fd23, %fd22, 0d3EF3B20A75488A3F;
	fma.rn.f64 	%fd25, %fd24, %fd22, 0d3F1745CDE4FAECD5;
	fma.rn.f64 	%fd26, %fd25, %fd22, 0d3F3C71C7258A578B;
	fma.rn.f64 	%fd27, %fd26, %fd22, 0d3F6249249242B910;
	fma.rn.f64 	%fd28, %fd27, %fd22, 0d3F89999999999DFB;
	sub.f64 	%fd29, %fd13, %fd21;
	add.f64 	%fd30, %fd29, %fd29;
	neg.f64 	%fd31, %fd21;
	fma.rn.f64 	%fd32, %fd31, %fd13, %fd30;
	mul.f64 	%fd33, %fd19, %fd32;
	fma.rn.f64 	%fd34, %fd22, %fd28, 0d3FB5555555555555;
	mov.f64 	%fd35, 0d3FB5555555555555;
	sub.f64 	%fd36, %fd35, %fd34;
	fma.rn.f64 	%fd37, %fd22, %fd28, %fd36;
	add.f64 	%fd38, %fd37, 0dBC46A4CB00B9E7B0;
	add.f64 	%fd39, %fd34, %fd38;
	sub.f64 	%fd40, %fd34, %fd39;
	add.f64 	%fd41, %fd38, %fd40;
	mul.rn.f64 	%fd42, %fd21, %fd21;
	neg.f64 	%fd43, %fd42;
	fma.rn.f64 	%fd44, %fd21, %fd21, %fd43;
	{
	.reg .b32 %temp; 
	mov.b64 	{%r22, %temp}, %fd33;
	}
	{
	.reg .b32 %temp; 
	mov.b64 	{%temp, %r23}, %fd33;
	}
	add.s32 	%r24, %r23, 1048576;
	mov.b64 	%fd45, {%r22, %r24};
	fma.rn.f64 	%fd46, %fd21, %fd45, %fd44;
	mul.rn.f64 	%fd47, %fd42, %fd21;
	neg.f64 	%fd48, %fd47;
	fma.rn.f64 	%fd49, %fd42, %fd21, %fd48;
	fma.rn.f64 	%fd50, %fd42, %fd33, %fd49;
	fma.rn.f64 	%fd51, %fd46, %fd21, %fd50;
	mul.rn.f64 	%fd52, %fd39, %fd47;
	neg.f64 	%fd53, %fd52;
	fma.rn.f64 	%fd54, %fd39, %fd47, %fd53;
	fma.rn.f64 	%fd55, %fd39, %fd51, %fd54;
	fma.rn.f64 	%fd56, %fd41, %fd47, %fd55;
	add.f64 	%fd57, %fd52, %fd56;
	sub.f64 	%fd58, %fd52, %fd57;
	add.f64 	%fd59, %fd56, %fd58;
	add.f64 	%fd60, %fd21, %fd57;
	sub.f64 	%fd61, %fd21, %fd60;
	add.f64 	%fd62, %fd57, %fd61;
	add.f64 	%fd63, %fd59, %fd62;
	add.f64 	%fd64, %fd33, %fd63;
	add.f64 	%fd65, %fd60, %fd64;
	sub.f64 	%fd66, %fd60, %fd65;
	add.f64 	%fd67, %fd64, %fd66;
	xor.b32  	%r25, %r48, -2147483648;
	mov.b32 	%r26, 1127219200;
	mov.b64 	%fd68, {%r25, %r26};
	mov.b32 	%r27, -2147483648;
	mov.b64 	%fd69, {%r27, %r26};
	sub.f64 	%fd70, %fd68, %fd69;
	fma.rn.f64 	%fd71, %fd70, 0d3FE62E42FEFA39EF, %fd65;
	fma.rn.f64 	%fd72, %fd70, 0dBFE62E42FEFA39EF, %fd71;
	sub.f64 	%fd73, %fd72, %fd65;
	sub.f64 	%fd74, %fd67, %fd73;
	fma.rn.f64 	%fd75, %fd70, 0d3C7ABC9E3B39803F, %fd74;
	add.f64 	%fd76, %fd71, %fd75;
	sub.f64 	%fd77, %fd71, %fd76;
	add.f64 	%fd78, %fd75, %fd77;
	{
	.reg .b32 %temp; 
	mov.b64 	{%temp, %r28}, %fd11;
	}
	{
	.reg .b32 %temp; 
	mov.b64 	{%r29, %temp}, %fd11;
	}
	shl.b32 	%r30, %r28, 1;
	setp.gt.u32 	%p3, %r30, -33554433;
	and.b32  	%r31, %r28, -15728641;
	selp.b32 	%r32, %r31, %r28, %p3;
	mov.b64 	%fd79, {%r29, %r32};
	mul.rn.f64 	%fd80, %fd76, %fd79;
	neg.f64 	%fd81, %fd80;
	fma.rn.f64 	%fd82, %fd76, %fd79, %fd81;
	fma.rn.f64 	%fd83, %fd78, %fd79, %fd82;
	add.f64 	%fd4, %fd80, %fd83;
	sub.f64 	%fd84, %fd80, %fd4;
	add.f64 	%fd5, %fd83, %fd84;
	fma.rn.f64 	%fd85, %fd4, 0d3FF71547652B82FE, 0d4338000000000000;
	{
	.reg .b32 %temp; 
	mov.b64 	{%r13, %temp}, %fd85;
	}
	mov.f64 	%fd86, 0dC338000000000000;
	add.rn.f64 	%fd87, %fd85, %fd86;
	fma.rn.f64 	%fd88, %fd87, 0dBFE62E42FEFA39EF, %fd4;
	fma.rn.f64 	%fd89, %fd87, 0dBC7ABC9E3B39803F, %fd88;
	fma.rn.f64 	%fd90, %fd89, 0d3E5ADE1569CE2BDF, 0d3E928AF3FCA213EA;
	fma.rn.f64 	%fd91, %fd90, %fd89, 0d3EC71DEE62401315;
	fma.rn.f64 	%fd92, %fd91, %fd89, 0d3EFA01997C89EB71;
	fma.rn.f64 	%fd93, %fd92, %fd89, 0d3F2A01A014761F65;
	fma.rn.f64 	%fd94, %fd93, %fd89, 0d3F56C16C1852B7AF;
	fma.rn.f64 	%fd95, %fd94, %fd89, 0d3F81111111122322;
	fma.rn.f64 	%fd96, %fd95, %fd89, 0d3FA55555555502A1;
	fma.rn.f64 	%fd97, %fd96, %fd89, 0d3FC5555555555511;
	fma.rn.f64 	%fd98, %fd97, %fd89, 0d3FE000000000000B;
	fma.rn.f64 	%fd99, %fd98, %fd89, 0d3FF0000000000000;
	fma.rn.f64 	%fd100, %fd99, %fd89, 0d3FF0000000000000;
	{
	.reg .b32 %temp; 
	mov.b64 	{%r14, %temp}, %fd100;
	}
	{
	.reg .b32 %temp; 
	mov.b64 	{%temp, %r15}, %fd100;
	}
	shl.b32 	%r33, %r13, 20;
	add.s32 	%r34, %r33, %r15;
	mov.b64 	%fd108, {%r14, %r34};
	{
	.reg .b32 %temp; 
	mov.b64 	{%temp, %r35}, %fd4;
	}
	mov.b32 	%f2, %r35;
	abs.f32 	%f1, %f2;
	setp.lt.f32 	%p4, %f1, 0f4086232B;
	@%p4 bra 	$L__BB7_7;
	setp.lt.f64 	%p5, %fd4, 0d0000000000000000;
	add.f64 	%fd101, %fd4, 0d7FF0000000000000;
	selp.f64 	%fd108, 0d0000000000000000, %fd101, %p5;
	setp.geu.f32 	%p6, %f1, 0f40874800;
	@%p6 bra 	$L__BB7_7;
	shr.u32 	%r36, %r13, 31;
	add.s32 	%r37, %r13, %r36;
	shr.s32 	%r38, %r37, 1;
	shl.b32 	%r39, %r38, 20;
	add.s32 	%r40, %r15, %r39;
	mov.b64 	%fd102, {%r14, %r40};
	sub.s32 	%r41, %r13, %r38;
	shl.b32 	%r42, %r41, 20;
	add.s32 	%r43, %r42, 1072693248;
	mov.b32 	%r44, 0;
	mov.b64 	%fd103, {%r44, %r43};
	mul.f64 	%fd108, %fd103, %fd102;
$L__BB7_7:
	abs.f64 	%fd104, %fd108;
	setp.eq.f64 	%p7, %fd104, 0d7FF0000000000000;
	fma.rn.f64 	%fd105, %fd108, %fd5, %fd108;
	selp.f64 	%fd106, %fd108, %fd105, %p7;
	st.param.f64 	[func_retval0], %fd106;
	ret;

}


// ===== COMPILED SASS (sm_100) =====

	.target	sm_100

	.elftype	@"ET_EXEC"


//--------------------- .note.nv.tkinfo           --------------------------
	.section	.note.nv.tkinfo,"",@"SHT_NOTE"
	.sectionflags	@"SHF_NOTE_NV_TKINFO"
	.tkinfo
        /*0018*/ 	.word	0x00000002
        /*0030*/ 	.string	""
        /*0030*/ 	.string	"ptxas"
        /*0030*/ 	.string	"Cuda compilation tools, release 13.0, V13.0.88"
        /*0030*/ 	.string	"Build cuda_13.0.r13.0/compiler.36424714_0"
        /*0030*/ 	.string	"-arch sm_100 -m 64 "



//--------------------- .note.nv.cuinfo           --------------------------
	.section	.note.nv.cuinfo,"",@"SHT_NOTE"
	.sectionflags	@"SHF_NOTE_NV_CUINFO"
        /*0018*/ 	.short	0x0002
        /*001a*/ 	.short	0x0064
        /*001c*/ 	.short	0x0082
	.zero		2


//--------------------- .nv.info                  --------------------------
	.section	.nv.info,"",@"SHT_CUDA_INFO"
	.align	4


	//----- nvinfo : EIATTR_REGCOUNT
	.align		4
        /*0000*/ 	.byte	0x04, 0x2f
        /*0002*/ 	.short	(.L_2 - .L_1)
	.align		4
.L_1:
        /*0004*/ 	.word	index@(_Z10xInitRangePdddi)
        /*0008*/ 	.word	0x00000019


	//----- nvinfo : EIATTR_FRAME_SIZE
	.align		4
.L_2:
        /*000c*/ 	.byte	0x04, 0x11
        /*000e*/ 	.short	(.L_4 - .L_3)
	.align		4
.L_3:
        /*0010*/ 	.word	index@($__internal_1_$__cuda_sm20_div_rn_f64_full)
        /*0014*/ 	.word	0x00000000


	//----- nvinfo : EIATTR_FRAME_SIZE
	.align		4
.L_4:
        /*0018*/ 	.byte	0x04, 0x11
        /*001a*/ 	.short	(.L_6 - .L_5)
	.align		4
.L_5:
        /*001c*/ 	.word	index@(_Z10xInitRangePdddi)
        /*0020*/ 	.word	0x00000000


	//----- nvinfo : EIATTR_REGCOUNT
	.align		4
.L_6:
        /*0024*/ 	.byte	0x04, 0x2f
        /*0026*/ 	.short	(.L_8 - .L_7)
	.align		4
.L_7:
        /*0028*/ 	.word	index@(_Z11vandermondePdS_ii)
        /*002c*/ 	.word	0x0000001e


	//----- nvinfo : EIATTR_FRAME_SIZE
	.align		4
.L_8:
        /*0030*/ 	.byte	0x04, 0x11
        /*0032*/ 	.short	(.L_10 - .L_9)
	.align		4
.L_9:
        /*0034*/ 	.word	index@($_Z11vandermondePdS_ii$__internal_accurate_pow)
        /*0038*/ 	.word	0x00000000


	//----- nvinfo : EIATTR_FRAME_SIZE
	.align		4
.L_10:
        /*003c*/ 	.byte	0x04, 0x11
        /*003e*/ 	.short	(.L_12 - .L_11)
	.align		4
.L_11:
        /*0040*/ 	.word	index@(_Z11vandermondePdS_ii)
        /*0044*/ 	.word	0x00000000


	//----- nvinfo : EIATTR_REGCOUNT
	.align		4
.L_12:
        /*0048*/ 	.byte	0x04, 0x2f
        /*004a*/ 	.short	(.L_14 - .L_13)
	.align		4
.L_13:
        /*004c*/ 	.word	index@(_Z9transposePdS_ii)
        /*0050*/ 	.word	0x0000000e


	//----- nvinfo : EIATTR_FRAME_SIZE
	.align		4
.L_14:
        /*0054*/ 	.byte	0x04, 0x11
        /*0056*/ 	.short	(.L_16 - .L_15)
	.align		4
.L_15:
        /*0058*/ 	.word	index@(_Z9transposePdS_ii)
        /*005c*/ 	.word	0x00000000


	//----- nvinfo : EIATTR_REGCOUNT
	.align		4
.L_16:
        /*0060*/ 	.byte	0x04, 0x2f
        /*0062*/ 	.short	(.L_18 - .L_17)
	.align		4
.L_17:
        /*0064*/ 	.word	index@(_Z6matMulPdS_S_iii)
        /*0068*/ 	.word	0x00000020


	//----- nvinfo : EIATTR_FRAME_SIZE
	.align		4
.L_18:
        /*006c*/ 	.byte	0x04, 0x11
        /*006e*/ 	.short	(.L_20 - .L_19)
	.align		4
.L_19:
        /*0070*/ 	.word	index@(_Z6matMulPdS_S_iii)
        /*0074*/ 	.word	0x00000000


	//----- nvinfo : EIATTR_REGCOUNT
	.align		4
.L_20:
        /*0078*/ 	.byte	0x04, 0x2f
        /*007a*/ 	.short	(.L_22 - .L_21)
	.align		4
.L_21:
        /*007c*/ 	.word	index@(_Z18initIdentityMatrixPdi)
        /*0080*/ 	.word	0x0000000a


	//----- nvinfo : EIATTR_FRAME_SIZE
	.align		4
.L_22:
        /*0084*/ 	.byte	0x04, 0x11
        /*0086*/ 	.short	(.L_24 - .L_23)
	.align		4
.L_23:
        /*0088*/ 	.word	index@(_Z18initIdentityMatrixPdi)
        /*008c*/ 	.word	0x00000000


	//----- nvinfo : EIATTR_REGCOUNT
	.align		4
.L_24:
        /*0090*/ 	.byte	0x04, 0x2f
        /*0092*/ 	.short	(.L_26 - .L_25)
	.align		4
.L_25:
        /*0094*/ 	.word	index@(_Z9reduceRowPdS_S_ii)
        /*0098*/ 	.word	0x00000019


	//----- nvinfo : EIATTR_FRAME_SIZE
	.align		4
.L_26:
        /*009c*/ 	.byte	0x04, 0x11
        /*009e*/ 	.short	(.L_28 - .L_27)
	.align		4
.L_27:
        /*00a0*/ 	.word	index@($__internal_0_$__cuda_sm20_div_rn_f64_full)
        /*00a4*/ 	.word	0x00000000


	//----- nvinfo : EIATTR_FRAME_SIZE
	.align		4
.L_28:
        /*00a8*/ 	.byte	0x04, 0x11
        /*00aa*/ 	.short	(.L_30 - .L_29)
	.align		4
.L_29:
        /*00ac*/ 	.word	index@(_Z9reduceRowPdS_S_ii)
        /*00b0*/ 	.word	0x00000000


	//----- nvinfo : EIATTR_REGCOUNT
	.align		4
.L_30:
        /*00b4*/ 	.byte	0x04, 0x2f
        /*00b6*/ 	.short	(.L_32 - .L_31)
	.align		4
.L_31:
        /*00b8*/ 	.word	index@(_Z12substractRowPdS_S_ii)
        /*00bc*/ 	.word	0x0000000e


	//----- nvinfo : EIATTR_FRAME_SIZE
	.align		4
.L_32:
        /*00c0*/ 	.byte	0x04, 0x11
        /*00c2*/ 	.short	(.L_34 - .L_33)
	.align		4
.L_33:
        /*00c4*/ 	.word	index@(_Z12substractRowPdS_S_ii)
        /*00c8*/ 	.word	0x00000000


	//----- nvinfo : EIATTR_MIN_STACK_SIZE
	.align		4
.L_34:
        /*00cc*/ 	.byte	0x04, 0x12
        /*00ce*/ 	.short	(.L_36 - .L_35)
	.align		4
.L_35:
        /*00d0*/ 	.word	index@(_Z12substractRowPdS_S_ii)
        /*00d4*/ 	.word	0x00000000


	//----- nvinfo : EIATTR_MIN_STACK_SIZE
	.align		4
.L_36:
        /*00d8*/ 	.byte	0x04, 0x12
        /*00da*/ 	.short	(.L_38 - .L_37)
	.align		4
.L_37:
        /*00dc*/ 	.word	index@(_Z9reduceRowPdS_S_ii)
        /*00e0*/ 	.word	0x00000000


	//----- nvinfo : EIATTR_MIN_STACK_SIZE
	.align		4
.L_38:
        /*00e4*/ 	.byte	0x04, 0x12
        /*00e6*/ 	.short	(.L_40 - .L_39)
	.align		4
.L_39:
        /*00e8*/ 	.word	index@(_Z18initIdentityMatrixPdi)
        /*00ec*/ 	.word	0x00000000


	//----- nvinfo : EIATTR_MIN_STACK_SIZE
	.align		4
.L_40:
        /*00f0*/ 	.byte	0x04, 0x12
        /*00f2*/ 	.short	(.L_42 - .L_41)
	.align		4
.L_41:
        /*00f4*/ 	.word	index@(_Z6matMulPdS_S_iii)
        /*00f8*/ 	.word	0x00000000


	//----- nvinfo : EIATTR_MIN_STACK_SIZE
	.align		4
.L_42:
        /*00fc*/ 	.byte	0x04, 0x12
        /*00fe*/ 	.short	(.L_44 - .L_43)
	.align		4
.L_43:
        /*0100*/ 	.word	index@(_Z9transposePdS_ii)
        /*0104*/ 	.word	0x00000000


	//----- nvinfo : EIATTR_MIN_STACK_SIZE
	.align		4
.L_44:
        /*0108*/ 	.byte	0x04, 0x12
        /*010a*/ 	.short	(.L_46 - .L_45)
	.align		4
.L_45:
        /*010c*/ 	.word	index@(_Z11vandermondePdS_ii)
        /*0110*/ 	.word	0x00000000


	//----- nvinfo : EIATTR_MIN_STACK_SIZE
	.align		4
.L_46:
        /*0114*/ 	.byte	0x04, 0x12
        /*0116*/ 	.short	(.L_48 - .L_47)
	.align		4
.L_47:
        /*0118*/ 	.word	index@(_Z10xInitRangePdddi)
        /*011c*/ 	.word	0x00000000
.L_48:


//--------------------- .nv.compat                --------------------------
	.section	.nv.compat,"",@"SHT_CUDA_COMPAT_INFO"
	.align	4
        /*0000*/ 	.byte	0x02, 0x09, 0x00, 0x00, 0x02, 0x02, 0x01, 0x00, 0x02, 0x05, 0x05, 0x00, 0x03, 0x07, 0x01, 0x01
        /*0010*/ 	.byte	0x02, 0x03, 0x00, 0x00, 0x02, 0x06, 0x01, 0x00, 0x04, 0x0b, 0x08, 0x00, 0x01, 0x00, 0x00, 0x00
        /*0020*/ 	.byte	0x00, 0x00, 0x00, 0x00


//--------------------- .nv.info._Z12substractRowPdS_S_ii --------------------------
	.section	.nv.info._Z12substractRowPdS_S_ii,"",@"SHT_CUDA_INFO"
	.sectionflags	@""
	.align	4


	//----- nvinfo : EIATTR_CUDA_API_VERSION
	.align		4
        /*0000*/ 	.byte	0x04, 0x37
        /*0002*/ 	.short	(.L_50 - .L_49)
.L_49:
        /*0004*/ 	.word	0x00000082


	//----- nvinfo : EIATTR_KPARAM_INFO
	.align		4
.L_50:
        /*0008*/ 	.byte	0x04, 0x17
        /*000a*/ 	.short	(.L_52 - .L_51)
.L_51:
        /*000c*/ 	.word	0x00000000
        /*0010*/ 	.short	0x0004
        /*0012*/ 	.short	0x001c
        /*0014*/ 	.byte	0x00, 0xf0, 0x11, 0x00


	//----- nvinfo : EIATTR_KPARAM_INFO
	.align		4
.L_52:
        /*0018*/ 	.byte	0x04, 0x17
        /*001a*/ 	.short	(.L_54 - .L_53)
.L_53:
        /*001c*/ 	.word	0x00000000
        /*0020*/ 	.short	0x0003
        /*0022*/ 	.short	0x0018
        /*0024*/ 	.byte	0x00, 0xf0, 0x11, 0x00


	//----- nvinfo : EIATTR_KPARAM_INFO
	.align		4
.L_54:
        /*0028*/ 	.byte	0x04, 0x17
        /*002a*/ 	.short	(.L_56 - .L_55)
.L_55:
        /*002c*/ 	.word	0x00000000
        /*0030*/ 	.short	0x0002
        /*0032*/ 	.short	0x0010
        /*0034*/ 	.byte	0x00, 0xf5, 0x21, 0x00


	//----- nvinfo : EIATTR_KPARAM_INFO
	.align		4
.L_56:
        /*0038*/ 	.byte	0x04, 0x17
        /*003a*/ 	.short	(.L_58 - .L_57)
.L_57:
        /*003c*/ 	.word	0x00000000
        /*0040*/ 	.short	0x0001
        /*0042*/ 	.short	0x0008
        /*0044*/ 	.byte	0x00, 0xf5, 0x21, 0x00


	//----- nvinfo : EIATTR_KPARAM_INFO
	.align		4
.L_58:
        /*0048*/ 	.byte	0x04, 0x17
        /*004a*/ 	.short	(.L_60 - .L_59)
.L_59:
        /*004c*/ 	.word	0x00000000
        /*0050*/ 	.short	0x0000
        /*0052*/ 	.short	0x0000
        /*0054*/ 	.byte	0x00, 0xf5, 0x21, 0x00


	//----- nvinfo : EIATTR_SPARSE_MMA_MASK
	.align		4
.L_60:
        /*0058*/ 	.byte	0x03, 0x50
        /*005a*/ 	.short	0x0000


	//----- nvinfo : EIATTR_MAXREG_COUNT
	.align		4
        /*005c*/ 	.byte	0x03, 0x1b
        /*005e*/ 	.short	0x00ff


	//----- nvinfo : EIATTR_MERCURY_ISA_VERSION
	.align		4
        /*0060*/ 	.byte	0x03, 0x5f
        /*0062*/ 	.short	0x0101


	//----- nvinfo : EIATTR_VRC_CTA_INIT_COUNT
	.align		4
        /*0064*/ 	.byte	0x02, 0x4a
	.zero		1
	.zero		1


	//----- nvinfo : EIATTR_EXIT_INSTR_OFFSETS
	.align		4
        /*0068*/ 	.byte	0x04, 0x1c
        /*006a*/ 	.short	(.L_62 - .L_61)


	//   ....[0]....
.L_61:
        /*006c*/ 	.word	0x000000c0


	//   ....[1]....
        /*0070*/ 	.word	0x00000200


	//   ....[2]....
        /*0074*/ 	.word	0x00000270


	//----- nvinfo : EIATTR_CRS_STACK_SIZE
	.align		4
.L_62:
        /*0078*/ 	.byte	0x04, 0x1e
        /*007a*/ 	.short	(.L_64 - .L_63)
.L_63:
        /*007c*/ 	.word	0x00000000


	//----- nvinfo : EIATTR_CBANK_PARAM_SIZE
	.align		4
.L_64:
        /*0080*/ 	.byte	0x03, 0x19
        /*0082*/ 	.short	0x0020


	//----- nvinfo : EIATTR_PARAM_CBANK
	.align		4
        /*0084*/ 	.byte	0x04, 0x0a
        /*0086*/ 	.short	(.L_66 - .L_65)
	.align		4
.L_65:
        /*0088*/ 	.word	index@(.nv.constant0._Z12substractRowPdS_S_ii)
        /*008c*/ 	.short	0x0380
        /*008e*/ 	.short	0x0020


	//----- nvinfo : EIATTR_SW_WAR
	.align		4
.L_66:
        /*0090*/ 	.byte	0x04, 0x36
        /*0092*/ 	.short	(.L_68 - .L_67)
.L_67:
        /*0094*/ 	.word	0x00000008
.L_68:


//--------------------- .nv.info._Z9reduceRowPdS_S_ii --------------------------
	.section	.nv.info._Z9reduceRowPdS_S_ii,"",@"SHT_CUDA_INFO"
	.sectionflags	@""
	.align	4


	//----- nvinfo : EIATTR_CUDA_API_VERSION
	.align		4
        /*0000*/ 	.byte	0x04, 0x37
        /*0002*/ 	.short	(.L_70 - .L_69)
.L_69:
        /*0004*/ 	.word	0x00000082


	//----- nvinfo : EIATTR_KPARAM_INFO
	.align		4
.L_70:
        /*0008*/ 	.byte	0x04, 0x17
        /*000a*/ 	.short	(.L_72 - .L_71)
.L_71:
        /*000c*/ 	.word	0x00000000
        /*0010*/ 	.short	0x0004
        /*0012*/ 	.short	0x001c
        /*0014*/ 	.byte	0x00, 0xf0, 0x11, 0x00


	//----- nvinfo : EIATTR_KPARAM_INFO
	.align		4
.L_72:
        /*0018*/ 	.byte	0x04, 0x17
        /*001a*/ 	.short	(.L_74 - .L_73)
.L_73:
        /*001c*/ 	.word	0x00000000
        /*0020*/ 	.short	0x0003
        /*0022*/ 	.short	0x0018
        /*0024*/ 	.byte	0x00, 0xf0, 0x11, 0x00


	//----- nvinfo : EIATTR_KPARAM_INFO
	.align		4
.L_74:
        /*0028*/ 	.byte	0x04, 0x17
        /*002a*/ 	.short	(.L_76 - .L_75)
.L_75:
        /*002c*/ 	.word	0x00000000
        /*0030*/ 	.short	0x0002
        /*0032*/ 	.short	0x0010
        /*0034*/ 	.byte	0x00, 0xf5, 0x21, 0x00


	//----- nvinfo : EIATTR_KPARAM_INFO
	.align		4
.L_76:
        /*0038*/ 	.byte	0x04, 0x17
        /*003a*/ 	.short	(.L_78 - .L_77)
.L_77:
        /*003c*/ 	.word	0x00000000
        /*0040*/ 	.short	0x0001
        /*0042*/ 	.short	0x0008
        /*0044*/ 	.byte	0x00, 0xf5, 0x21, 0x00


	//----- nvinfo : EIATTR_KPARAM_INFO
	.align		4
.L_78:
        /*0048*/ 	.byte	0x04, 0x17
        /*004a*/ 	.short	(.L_80 - .L_79)
.L_79:
        /*004c*/ 	.word	0x00000000
        /*0050*/ 	.short	0x0000
        /*0052*/ 	.short	0x0000
        /*0054*/ 	.byte	0x00, 0xf5, 0x21, 0x00


	//----- nvinfo : EIATTR_SPARSE_MMA_MASK
	.align		4
.L_80:
        /*0058*/ 	.byte	0x03, 0x50
        /*005a*/ 	.short	0x0000


	//----- nvinfo : EIATTR_MAXREG_COUNT
	.align		4
        /*005c*/ 	.byte	0x03, 0x1b
        /*005e*/ 	.short	0x00ff


	//----- nvinfo : EIATTR_EXTERNS
	.align		4
        /*0060*/ 	.byte	0x04, 0x0f
        /*0062*/ 	.short	(.L_82 - .L_81)


	//   ....[0]....
	.align		4
.L_81:
        /*0064*/ 	.word	index@(vprintf)


	//----- nvinfo : EIATTR_MERCURY_ISA_VERSION
	.align		4
.L_82:
        /*0068*/ 	.byte	0x03, 0x5f
        /*006a*/ 	.short	0x0101


	//----- nvinfo : EIATTR_VRC_CTA_INIT_COUNT
	.align		4
        /*006c*/ 	.byte	0x02, 0x4a
	.zero		1
	.zero		1


	//----- nvinfo : EIATTR_SYSCALL_OFFSETS
	.align		4
        /*0070*/ 	.byte	0x04, 0x46
        /*0072*/ 	.short	(.L_84 - .L_83)


	//   ....[0]....
.L_83:
        /*0074*/ 	.word	0x00000380


	//----- nvinfo : EIATTR_EXIT_INSTR_OFFSETS
	.align		4
.L_84:
        /*0078*/ 	.byte	0x04, 0x1c
        /*007a*/ 	.short	(.L_86 - .L_85)


	//   ....[0]....
.L_85:
        /*007c*/ 	.word	0x000000c0


	//   ....[1]....
        /*0080*/ 	.word	0x00000300


	//   ....[2]....
        /*0084*/ 	.word	0x00000390


	//   ....[3]....
        /*0088*/ 	.word	0x00000400


	//----- nvinfo : EIATTR_CRS_STACK_SIZE
	.align		4
.L_86:
        /*008c*/ 	.byte	0x04, 0x1e
        /*008e*/ 	.short	(.L_88 - .L_87)
.L_87:
        /*0090*/ 	.word	0x00000000


	//----- nvinfo : EIATTR_CBANK_PARAM_SIZE
	.align		4
.L_88:
        /*0094*/ 	.byte	0x03, 0x19
        /*0096*/ 	.short	0x0020


	//----- nvinfo : EIATTR_PARAM_CBANK
	.align		4
        /*0098*/ 	.byte	0x04, 0x0a
        /*009a*/ 	.short	(.L_90 - .L_89)
	.align		4
.L_89:
        /*009c*/ 	.word	index@(.nv.constant0._Z9reduceRowPdS_S_ii)
        /*00a0*/ 	.short	0x0380
        /*00a2*/ 	.short	0x0020


	//----- nvinfo : EIATTR_SW_WAR
	.align		4
.L_90:
        /*00a4*/ 	.byte	0x04, 0x36
        /*00a6*/ 	.short	(.L_92 - .L_91)
.L_91:
        /*00a8*/ 	.word	0x00000008
.L_92:


//--------------------- .nv.info._Z18initIdentityMatrixPdi --------------------------
	.section	.nv.info._Z18initIdentityMatrixPdi,"",@"SHT_CUDA_INFO"
	.sectionflags	@""
	.align	4


	//----- nvinfo : EIATTR_CUDA_API_VERSION
	.align		4
        /*0000*/ 	.byte	0x04, 0x37
        /*0002*/ 	.short	(.L_94 - .L_93)
.L_93:
        /*0004*/ 	.word	0x00000082


	//----- nvinfo : EIATTR_KPARAM_INFO
	.align		4
.L_94:
        /*0008*/ 	.byte	0x04, 0x17
        /*000a*/ 	.short	(.L_96 - .L_95)
.L_95:
        /*000c*/ 	.word	0x00000000
        /*0010*/ 	.short	0x0001
        /*0012*/ 	.short	0x0008
        /*0014*/ 	.byte	0x00, 0xf0, 0x11, 0x00


	//----- nvinfo : EIATTR_KPARAM_INFO
	.align		4
.L_96:
        /*0018*/ 	.byte	0x04, 0x17
        /*001a*/ 	.short	(.L_98 - .L_97)
.L_97:
        /*001c*/ 	.word	0x00000000
        /*0020*/ 	.short	0x0000
        /*0022*/ 	.short	0x0000
        /*0024*/ 	.byte	0x00, 0xf5, 0x21, 0x00


	//----- nvinfo : EIATTR_SPARSE_MMA_MASK
	.align		4
.L_98:
        /*0028*/ 	.byte	0x03, 0x50
        /*002a*/ 	.short	0x0000


	//----- nvinfo : EIATTR_MAXREG_COUNT
	.align		4
        /*002c*/ 	.byte	0x03, 0x1b
        /*002e*/ 	.short	0x00ff


	//----- nvinfo : EIATTR_MERCURY_ISA_VERSION
	.align		4
        /*0030*/ 	.byte	0x03, 0x5f
        /*0032*/ 	.short	0x0101


	//----- nvinfo : EIATTR_VRC_CTA_INIT_COUNT
	.align		4
        /*0034*/ 	.byte	0x02, 0x4a
	.zero		1
	.zero		1


	//----- nvinfo : EIATTR_EXIT_INSTR_OFFSETS
	.align		4
        /*0038*/ 	.byte	0x04, 0x1c
        /*003a*/ 	.short	(.L_100 - .L_99)


	//   ....[0]....
.L_99:
        /*003c*/ 	.word	0x000000c0


	//   ....[1]....
        /*0040*/ 	.word	0x00000150


	//----- nvinfo : EIATTR_CBANK_PARAM_SIZE
	.align		4
.L_100:
        /*0044*/ 	.byte	0x03, 0x19
        /*0046*/ 	.short	0x000c


	//----- nvinfo : EIATTR_PARAM_CBANK
	.align		4
        /*0048*/ 	.byte	0x04, 0x0a
        /*004a*/ 	.short	(.L_102 - .L_101)
	.align		4
.L_101:
        /*004c*/ 	.word	index@(.nv.constant0._Z18initIdentityMatrixPdi)
        /*0050*/ 	.short	0x0380
        /*0052*/ 	.short	0x000c


	//----- nvinfo : EIATTR_SW_WAR
	.align		4
.L_102:
        /*0054*/ 	.byte	0x04, 0x36
        /*0056*/ 	.short	(.L_104 - .L_103)
.L_103:
        /*0058*/ 	.word	0x00000008
.L_104:


//--------------------- .nv.info._Z6matMulPdS_S_iii --------------------------
	.section	.nv.info._Z6matMulPdS_S_iii,"",@"SHT_CUDA_INFO"
	.sectionflags	@""
	.align	4


	//----- nvinfo : EIATTR_CUDA_API_VERSION
	.align		4
        /*0000*/ 	.byte	0x04, 0x37
        /*0002*/ 	.short	(.L_106 - .L_105)
.L_105:
        /*0004*/ 	.word	0x00000082


	//----- nvinfo : EIATTR_KPARAM_INFO
	.align		4
.L_106:
        /*0008*/ 	.byte	0x04, 0x17
        /*000a*/ 	.short	(.L_108 - .L_107)
.L_107:
        /*000c*/ 	.word	0x00000000
        /*0010*/ 	.short	0x0005
        /*0012*/ 	.short	0x0020
        /*0014*/ 	.byte	0x00, 0xf0, 0x11, 0x00


	//----- nvinfo : EIATTR_KPARAM_INFO
	.align		4
.L_108:
        /*0018*/ 	.byte	0x04, 0x17
        /*001a*/ 	.short	(.L_110 - .L_109)
.L_109:
        /*001c*/ 	.word	0x00000000
        /*0020*/ 	.short	0x0004
        /*0022*/ 	.short	0x001c
        /*0024*/ 	.byte	0x00, 0xf0, 0x11, 0x00


	//----- nvinfo : EIATTR_KPARAM_INFO
	.align		4
.L_110:
        /*0028*/ 	.byte	0x04, 0x17
        /*002a*/ 	.short	(.L_112 - .L_111)
.L_111:
        /*002c*/ 	.word	0x00000000
        /*0030*/ 	.short	0x0003
        /*0032*/ 	.short	0x0018
        /*0034*/ 	.byte	0x00, 0xf0, 0x11, 0x00


	//----- nvinfo : EIATTR_KPARAM_INFO
	.align		4
.L_112:
        /*0038*/ 	.byte	0x04, 0x17
        /*003a*/ 	.short	(.L_114 - .L_113)
.L_113:
        /*003c*/ 	.word	0x00000000
        /*0040*/ 	.short	0x0002
        /*0042*/ 	.short	0x0010
        /*0044*/ 	.byte	0x00, 0xf5, 0x21, 0x00


	//----- nvinfo : EIATTR_KPARAM_INFO
	.align		4
.L_114:
        /*0048*/ 	.byte	0x04, 0x17
        /*004a*/ 	.short	(.L_116 - .L_115)
.L_115:
        /*004c*/ 	.word	0x00000000
        /*0050*/ 	.short	0x0001
        /*0052*/ 	.short	0x0008
        /*0054*/ 	.byte	0x00, 0xf5, 0x21, 0x00


	//----- nvinfo : EIATTR_KPARAM_INFO
	.align		4
.L_116:
        /*0058*/ 	.byte	0x04, 0x17
        /*005a*/ 	.short	(.L_118 - .L_117)
.L_117:
        /*005c*/ 	.word	0x00000000
        /*0060*/ 	.short	0x0000
        /*0062*/ 	.short	0x0000
        /*0064*/ 	.byte	0x00, 0xf5, 0x21, 0x00


	//----- nvinfo : EIATTR_SPARSE_MMA_MASK
	.align		4
.L_118:
        /*0068*/ 	.byte	0x03, 0x50
        /*006a*/ 	.short	0x0000


	//----- nvinfo : EIATTR_MAXREG_COUNT
	.align		4
        /*006c*/ 	.byte	0x03, 0x1b
        /*006e*/ 	.short	0x00ff


	//----- nvinfo : EIATTR_NUM_BARRIERS
	.align		4
        /*0070*/ 	.byte	0x02, 0x4c
        /*0072*/ 	.byte	0x01
	.zero		1


	//----- nvinfo : EIATTR_MERCURY_ISA_VERSION
	.align		4
        /*0074*/ 	.byte	0x03, 0x5f
        /*0076*/ 	.short	0x0101


	//----- nvinfo : EIATTR_VRC_CTA_INIT_COUNT
	.align		4
        /*0078*/ 	.byte	0x02, 0x4a
	.zero		1
	.zero		1


	//----- nvinfo : EIATTR_EXIT_INSTR_OFFSETS
	.align		4
        /*007c*/ 	.byte	0x04, 0x1c
        /*007e*/ 	.short	(.L_120 - .L_119)


	//   ....[0]....
.L_119:
        /*0080*/ 	.word	0x000008d0


	//   ....[1]....
        /*0084*/ 	.word	0x00000920


	//----- nvinfo : EIATTR_CBANK_PARAM_SIZE
	.align		4
.L_120:
        /*0088*/ 	.byte	0x03, 0x19
        /*008a*/ 	.short	0x0024


	//----- nvinfo : EIATTR_PARAM_CBANK
	.align		4
        /*008c*/ 	.byte	0x04, 0x0a
        /*008e*/ 	.short	(.L_122 - .L_121)
	.align		4
.L_121:
        /*0090*/ 	.word	index@(.nv.constant0._Z6matMulPdS_S_iii)
        /*0094*/ 	.short	0x0380
        /*0096*/ 	.short	0x0024


	//----- nvinfo : EIATTR_SW_WAR
	.align		4
.L_122:
        /*0098*/ 	.byte	0x04, 0x36
        /*009a*/ 	.short	(.L_124 - .L_123)
.L_123:
        /*009c*/ 	.word	0x00000008
.L_124:


//--------------------- .nv.info._Z9transposePdS_ii --------------------------
	.section	.nv.info._Z9transposePdS_ii,"",@"SHT_CUDA_INFO"
	.sectionflags	@""
	.align	4


	//----- nvinfo : EIATTR_CUDA_API_VERSION
	.align		4
        /*0000*/ 	.byte	0x04, 0x37
        /*0002*/ 	.short	(.L_126 - .L_125)
.L_125:
        /*0004*/ 	.word	0x00000082


	//----- nvinfo : EIATTR_KPARAM_INFO
	.align		4
.L_126:
        /*0008*/ 	.byte	0x04, 0x17
        /*000a*/ 	.short	(.L_128 - .L_127)
.L_127:
        /*000c*/ 	.word	0x00000000
        /*0010*/ 	.short	0x0003
        /*0012*/ 	.short	0x0014
        /*0014*/ 	.byte	0x00, 0xf0, 0x11, 0x00


	//----- nvinfo : EIATTR_KPARAM_INFO
	.align		4
.L_128:
        /*0018*/ 	.byte	0x04, 0x17
        /*001a*/ 	.short	(.L_130 - .L_129)
.L_129:
        /*001c*/ 	.word	0x00000000
        /*0020*/ 	.short	0x0002
        /*0022*/ 	.short	0x0010
        /*0024*/ 	.byte	0x00, 0xf0, 0x11, 0x00


	//----- nvinfo : EIATTR_KPARAM_INFO
	.align		4
.L_130:
        /*0028*/ 	.byte	0x04, 0x17
        /*002a*/ 	.short	(.L_132 - .L_131)
.L_131:
        /*002c*/ 	.word	0x00000000
        /*0030*/ 	.short	0x0001
        /*0032*/ 	.short	0x0008
        /*0034*/ 	.byte	0x00, 0xf5, 0x21, 0x00


	//----- nvinfo : EIATTR_KPARAM_INFO
	.align		4
.L_132:
        /*0038*/ 	.byte	0x04, 0x17
        /*003a*/ 	.short	(.L_134 - .L_133)
.L_133:
        /*003c*/ 	.word	0x00000000
        /*0040*/ 	.short	0x0000
        /*0042*/ 	.short	0x0000
        /*0044*/ 	.byte	0x00, 0xf5, 0x21, 0x00


	//----- nvinfo : EIATTR_SPARSE_MMA_MASK
	.align		4
.L_134:
        /*0048*/ 	.byte	0x03, 0x50
        /*004a*/ 	.short	0x0000


	//----- nvinfo : EIATTR_MAXREG_COUNT
	.align		4
        /*004c*/ 	.byte	0x03, 0x1b
        /*004e*/ 	.short	0x00ff


	//----- nvinfo : EIATTR_NUM_BARRIERS
	.align		4
        /*0050*/ 	.byte	0x02, 0x4c
        /*0052*/ 	.byte	0x01
	.zero		1


	//----- nvinfo : EIATTR_MERCURY_ISA_VERSION
	.align		4
        /*0054*/ 	.byte	0x03, 0x5f
        /*0056*/ 	.short	0x0101


	//----- nvinfo : EIATTR_VRC_CTA_INIT_COUNT
	.align		4
        /*0058*/ 	.byte	0x02, 0x4a
	.zero		1
	.zero		1


	//----- nvinfo : EIATTR_EXIT_INSTR_OFFSETS
	.align		4
        /*005c*/ 	.byte	0x04, 0x1c
        /*005e*/ 	.short	(.L_136 - .L_135)


	//   ....[0]....
.L_135:
        /*0060*/ 	.word	0x000001a0


	//   ....[1]....
        /*0064*/ 	.word	0x00000250


	//----- nvinfo : EIATTR_CBANK_PARAM_SIZE
	.align		4
.L_136:
        /*0068*/ 	.byte	0x03, 0x19
        /*006a*/ 	.short	0x0018


	//----- nvinfo : EIATTR_PARAM_CBANK
	.align		4
        /*006c*/ 	.byte	0x04, 0x0a
        /*006e*/ 	.short	(.L_138 - .L_137)
	.align		4
.L_137:
        /*0070*/ 	.word	index@(.nv.constant0._Z9transposePdS_ii)
        /*0074*/ 	.short	0x0380
        /*0076*/ 	.short	0x0018


	//----- nvinfo : EIATTR_SW_WAR
	.align		4
.L_138:
        /*0078*/ 	.byte	0x04, 0x36
        /*007a*/ 	.short	(.L_140 - .L_139)
.L_139:
        /*007c*/ 	.word	0x00000008
.L_140:


//--------------------- .nv.info._Z11vandermondePdS_ii --------------------------
	.section	.nv.info._Z11vandermondePdS_ii,"",@"SHT_CUDA_INFO"
	.sectionflags	@""
	.align	4


	//----- nvinfo : EIATTR_CUDA_API_VERSION
	.align		4
        /*0000*/ 	.byte	0x04, 0x37
        /*0002*/ 	.short	(.L_142 - .L_141)
.L_141:
        /*0004*/ 	.word	0x00000082


	//----- nvinfo : EIATTR_KPARAM_INFO
	.align		4
.L_142:
        /*0008*/ 	.byte	0x04, 0x17
        /*000a*/ 	.short	(.L_144 - .L_143)
.L_143:
        /*000c*/ 	.word	0x00000000
        /*0010*/ 	.short	0x0003
        /*0012*/ 	.short	0x0014
        /*0014*/ 	.byte	0x00, 0xf0, 0x11, 0x00


	//----- nvinfo : EIATTR_KPARAM_INFO
	.align		4
.L_144:
        /*0018*/ 	.byte	0x04, 0x17
        /*001a*/ 	.short	(.L_146 - .L_145)
.L_145:
        /*001c*/ 	.word	0x00000000
        /*0020*/ 	.short	0x0002
        /*0022*/ 	.short	0x0010
        /*0024*/ 	.byte	0x00, 0xf0, 0x11, 0x00


	//----- nvinfo : EIATTR_KPARAM_INFO
	.align		4
.L_146:
        /*0028*/ 	.byte	0x04, 0x17
        /*002a*/ 	.short	(.L_148 - .L_147)
.L_147:
        /*002c*/ 	.word	0x00000000
        /*0030*/ 	.short	0x0001
        /*0032*/ 	.short	0x0008
        /*0034*/ 	.byte	0x00, 0xf5, 0x21, 0x00


	//----- nvinfo : EIATTR_KPARAM_INFO
	.align		4
.L_148:
        /*0038*/ 	.byte	0x04, 0x17
        /*003a*/ 	.short	(.L_150 - .L_149)
.L_149:
        /*003c*/ 	.word	0x00000000
        /*0040*/ 	.short	0x0000
        /*0042*/ 	.short	0x0000
        /*0044*/ 	.byte	0x00, 0xf5, 0x21, 0x00


	//----- nvinfo : EIATTR_SPARSE_MMA_MASK
	.align		4
.L_150:
        /*0048*/ 	.byte	0x03, 0x50
        /*004a*/ 	.short	0x0000


	//----- nvinfo : EIATTR_MAXREG_COUNT
	.align		4
        /*004c*/ 	.byte	0x03, 0x1b
        /*004e*/ 	.short	0x00ff


	//----- nvinfo : EIATTR_MERCURY_ISA_VERSION
	.align		4
        /*0050*/ 	.byte	0x03, 0x5f
        /*0052*/ 	.short	0x0101


	//----- nvinfo : EIATTR_VRC_CTA_INIT_COUNT
	.align		4
        /*0054*/ 	.byte	0x02, 0x4a
	.zero		1
	.zero		1


	//----- nvinfo : EIATTR_EXIT_INSTR_OFFSETS
	.align		4
        /*0058*/ 	.byte	0x04, 0x1c
        /*005a*/ 	.short	(.L_152 - .L_151)


	//   ....[0]....
.L_151:
        /*005c*/ 	.word	0x000000c0


	//   ....[1]....
        /*0060*/ 	.word	0x00000650


	//----- nvinfo : EIATTR_CRS_STACK_SIZE
	.align		4
.L_152:
        /*0064*/ 	.byte	0x04, 0x1e
        /*0066*/ 	.short	(.L_154 - .L_153)
.L_153:
        /*0068*/ 	.word	0x00000000


	//----- nvinfo : EIATTR_CBANK_PARAM_SIZE
	.align		4
.L_154:
        /*006c*/ 	.byte	0x03, 0x19
        /*006e*/ 	.short	0x0018


	//----- nvinfo : EIATTR_PARAM_CBANK
	.align		4
        /*0070*/ 	.byte	0x04, 0x0a
        /*0072*/ 	.short	(.L_156 - .L_155)
	.align		4
.L_155:
        /*0074*/ 	.word	index@(.nv.constant0._Z11vandermondePdS_ii)
        /*0078*/ 	.short	0x0380
        /*007a*/ 	.short	0x0018


	//----- nvinfo : EIATTR_SW_WAR
	.align		4
.L_156:
        /*007c*/ 	.byte	0x04, 0x36
        /*007e*/ 	.short	(.L_158 - .L_157)
.L_157:
        /*0080*/ 	.word	0x00000008
.L_158:


//--------------------- .nv.info._Z10xInitRangePdddi --------------------------
	.section	.nv.info._Z10xInitRangePdddi,"",@"SHT_CUDA_INFO"
	.sectionflags	@""
	.align	4


	//----- nvinfo : EIATTR_CUDA_API_VERSION
	.align		4
        /*0000*/ 	.byte	0x04, 0x37
        /*0002*/ 	.short	(.L_160 - .L_159)
.L_159:
        /*0004*/ 	.word	0x00000082


	//----- nvinfo : EIATTR_KPARAM_INFO
	.align		4
.L_160:
        /*0008*/ 	.byte	0x04, 0x17
        /*000a*/ 	.short	(.L_162 - .L_161)
.L_161:
        /*000c*/ 	.word	0x00000000
        /*0010*/ 	.short	0x0003
        /*0012*/ 	.short	0x0018
        /*0014*/ 	.byte	0x00, 0xf0, 0x11, 0x00


	//----- nvinfo : EIATTR_KPARAM_INFO
	.align		4
.L_162:
        /*0018*/ 	.byte	0x04, 0x17
        /*001a*/ 	.short	(.L_164 - .L_163)
.L_163:
        /*001c*/ 	.word	0x00000000
        /*0020*/ 	.short	0x0002
        /*0022*/ 	.short	0x0010
        /*0024*/ 	.byte	0x00, 0xf0, 0x21, 0x00


	//----- nvinfo : EIATTR_KPARAM_INFO
	.align		4
.L_164:
        /*0028*/ 	.byte	0x04, 0x17
        /*002a*/ 	.short	(.L_166 - .L_165)
.L_165:
        /*002c*/ 	.word	0x00000000
        /*0030*/ 	.short	0x0001
        /*0032*/ 	.short	0x0008
        /*0034*/ 	.byte	0x00, 0xf0, 0x21, 0x00


	//----- nvinfo : EIATTR_KPARAM_INFO
	.align		4
.L_166:
        /*0038*/ 	.byte	0x04, 0x17
        /*003a*/ 	.short	(.L_168 - .L_167)
.L_167:
        /*003c*/ 	.word	0x00000000
        /*0040*/ 	.short	0x0000
        /*0042*/ 	.short	0x0000
        /*0044*/ 	.byte	0x00, 0xf5, 0x21, 0x00


	//----- nvinfo : EIATTR_SPARSE_MMA_MASK
	.align		4
.L_168:
        /*0048*/ 	.byte	0x03, 0x50
        /*004a*/ 	.short	0x0000


	//----- nvinfo : EIATTR_MAXREG_COUNT
	.align		4
        /*004c*/ 	.byte	0x03, 0x1b
        /*004e*/ 	.short	0x00ff


	//----- nvinfo : EIATTR_MERCURY_ISA_VERSION
	.align		4
        /*0050*/ 	.byte	0x03, 0x5f
        /*0052*/ 	.short	0x0101


	//----- nvinfo : EIATTR_VRC_CTA_INIT_COUNT
	.align		4
        /*0054*/ 	.byte	0x02, 0x4a
	.zero		1
	.zero		1


	//----- nvinfo : EIATTR_EXIT_INSTR_OFFSETS
	.align		4
        /*0058*/ 	.byte	0x04, 0x1c
        /*005a*/ 	.short	(.L_170 - .L_169)


	//   ....[0]....
.L_169:
        /*005c*/ 	.word	0x000001d0


	//   ....[1]....
        /*0060*/ 	.word	0x00000250


	//----- nvinfo : EIATTR_CRS_STACK_SIZE
	.align		4
.L_170:
        /*0064*/ 	.byte	0x04, 0x1e
        /*0066*/ 	.short	(.L_172 - .L_171)
.L_171:
        /*0068*/ 	.word	0x00000000


	//----- nvinfo : EIATTR_CBANK_PARAM_SIZE
	.align		4
.L_172:
        /*006c*/ 	.byte	0x03, 0x19
        /*006e*/ 	.short	0x001c


	//----- nvinfo : EIATTR_PARAM_CBANK
	.align		4
        /*0070*/ 	.byte	0x04, 0x0a
        /*0072*/ 	.short	(.L_174 - .L_173)
	.align		4
.L_173:
        /*0074*/ 	.word	index@(.nv.constant0._Z10xInitRangePdddi)
        /*0078*/ 	.short	0x0380
        /*007a*/ 	.short	0x001c


	//----- nvinfo : EIATTR_SW_WAR
	.align		4
.L_174:
        /*007c*/ 	.byte	0x04, 0x36
        /*007e*/ 	.short	(.L_176 - .L_175)
.L_175:
        /*0080*/ 	.word	0x00000008
.L_176:


//--------------------- .nv.callgraph             --------------------------
	.section	.nv.callgraph,"",@"SHT_CUDA_CALLGRAPH"
	.align	4
	.sectionentsize	8
	.align		4
        /*0000*/ 	.word	0x00000000
	.align		4
        /*0004*/ 	.word	0xffffffff
	.align		4
        /*0008*/ 	.word	index@(_Z9reduceRowPdS_S_ii)
	.align		4
        /*000c*/ 	.word	index@(vprintf)
	.align		4
        /*0010*/ 	.word	0x00000000
	.align		4
        /*0014*/ 	.word	0xfffffffe
	.align		4
        /*0018*/ 	.word	0x00000000
	.align		4
        /*001c*/ 	.word	0xfffffffd
	.align		4
        /*0020*/ 	.word	0x00000000
	.align		4
        /*0024*/ 	.word	0xfffffffc


//--------------------- .nv.constant4             --------------------------
	.section	.nv.constant4,"a",@progbits
	.align	8
	.align		8
.nv.constant4:
        /*0000*/ 	.dword	$str
	.align		8
        /*0008*/ 	.dword	vprintf


//--------------------- .text._Z12substractRowPdS_S_ii --------------------------
	.section	.text._Z12substractRowPdS_S_ii,"ax",@progbits
	.align	128
        .global         _Z12substractRowPdS_S_ii
        .type           _Z12substractRowPdS_S_ii,@function
        .size           _Z12substractRowPdS_S_ii,(.L_x_33 - _Z12substractRowPdS_S_ii)
        .other          _Z12substractRowPdS_S_ii,@"STO_CUDA_ENTRY STV_DEFAULT"
_Z12substractRowPdS_S_ii:
.text._Z12substractRowPdS_S_ii:
[----:B------:R-:W-:Y:S01]  /*0000*/  LDC R1, c[0x0][0x37c] ;  /* 0x0000df00ff017b82 */ /* 0x000fe20000000800 */
[----:B------:R-:W0:Y:S07]  /*0010*/  S2R R3, SR_TID.X ;  /* 0x0000000000037919 */ /* 0x000e2e0000002100 */
[----:B------:R-:W0:Y:S01]  /*0020*/  LDC R4, c[0x0][0x360] ;  /* 0x0000d800ff047b82 */ /* 0x000e220000000800 */
[----:B------:R-:W1:Y:S01]  /*0030*/  LDCU UR6, c[0x0][0x398] ;  /* 0x00007300ff0677ac */ /* 0x000e620008000800 */
[----:B------:R-:W2:Y:S06]  /*0040*/  S2R R0, SR_TID.Y ;  /* 0x0000000000007919 */ /* 0x000eac0000002200 */
[----:B------:R-:W0:Y:S08]  /*0050*/  S2UR UR4, SR_CTAID.X ;  /* 0x00000000000479c3 */ /* 0x000e300000002500 */
[----:B------:R-:W2:Y:S08]  /*0060*/  S2UR UR5, SR_CTAID.Y ;  /* 0x00000000000579c3 */ /* 0x000eb00000002600 */
[----:B------:R-:W2:Y:S01]  /*0070*/  LDC R5, c[0x0][0x364] ;  /* 0x0000d900ff057b82 */ /* 0x000ea20000000800 */
[----:B0-----:R-:W-:-:S02]  /*0080*/  IMAD R4, R4, UR4, R3 ;  /* 0x0000000404047c24 */ /* 0x001fc4000f8e0203 */
[----:B--2---:R-:W-:-:S05]  /*0090*/  IMAD R5, R5, UR5, R0 ;  /* 0x0000000505057c24 */ /* 0x004fca000f8e0200 */
[----:B------:R-:W-:-:S04]  /*00a0*/  VIMNMX R0, PT, PT, R4, R5, !PT ;  /* 0x0000000504007248 */ /* 0x000fc80007fe0100 */
[----:B-1----:R-:W-:-:S13]  /*00b0*/  ISETP.GE.AND P0, PT, R0, UR6, PT ;  /* 0x0000000600007c0c */ /* 0x002fda000bf06270 */
[----:B------:R-:W-:Y:S05]  /*00c0*/  @P0 EXIT ;  /* 0x000000000000094d */ /* 0x000fea0003800000 */
[----:B------:R-:W0:Y:S01]  /*00d0*/  LDC R8, c[0x0][0x39c] ;  /* 0x0000e700ff087b82 */ /* 0x000e220000000800 */
[----:B------:R-:W1:Y:S01]  /*00e0*/  LDCU.64 UR4, c[0x0][0x358] ;  /* 0x00006b00ff0477ac */ /* 0x000e620008000a00 */
[C---:B------:R-:W-:Y:S01]  /*00f0*/  IMAD R0, R5.reuse, UR6, R4 ;  /* 0x0000000605007c24 */ /* 0x040fe2000f8e0204 */
[----:B0-----:R-:W-:-:S13]  /*0100*/  ISETP.NE.AND P0, PT, R5, R8, PT ;  /* 0x000000080500720c */ /* 0x001fda0003f05270 */
[----:B-1----:R-:W-:Y:S05]  /*0110*/  @!P0 BRA `(.L_x_0) ;  /* 0x00000000003c8947 */ /* 0x002fea0003800000 */
[----:B------:R-:W0:Y:S01]  /*0120*/  LDC.64 R6, c[0x0][0x388] ;  /* 0x0000e200ff067b82 */ /* 0x000e220000000a00 */
[----:B------:R-:W-:Y:S02]  /*0130*/  IMAD R11, R8, UR6, R4 ;  /* 0x00000006080b7c24 */ /* 0x000fe4000f8e0204 */
[----:B------:R-:W-:-:S05]  /*0140*/  IMAD R9, R5, UR6, R8 ;  /* 0x0000000605097c24 */ /* 0x000fca000f8e0208 */
[----:B------:R-:W1:Y:S01]  /*0150*/  LDC.64 R2, c[0x0][0x380] ;  /* 0x0000e000ff027b82 */ /* 0x000e620000000a00 */
[----:B0-----:R-:W-:-:S04]  /*0160*/  IMAD.WIDE R4, R0, 0x8, R6 ;  /* 0x0000000800047825 */ /* 0x001fc800078e0206 */
[----:B------:R-:W-:Y:S02]  /*0170*/  IMAD.WIDE R6, R11, 0x8, R6 ;  /* 0x000000080b067825 */ /* 0x000fe400078e0206 */
[----:B------:R-:W2:Y:S01]  /*0180*/  LDG.E.64 R4, desc[UR4][R4.64] ;  /* 0x0000000404047981 */ /* 0x000ea2000c1e1b00 */
[----:B------:R-:W0:Y:S01]  /*0190*/  LDC.64 R10, c[0x0][0x390] ;  /* 0x0000e400ff0a7b82 */ /* 0x000e220000000a00 */
[----:B-1----:R-:W-:Y:S02]  /*01a0*/  IMAD.WIDE R2, R9, 0x8, R2 ;  /* 0x0000000809027825 */ /* 0x002fe400078e0202 */
[----:B------:R-:W2:Y:S04]  /*01b0*/  LDG.E.64 R6, desc[UR4][R6.64] ;  /* 0x0000000406067981 */ /* 0x000ea8000c1e1b00 */
[----:B------:R-:W2:Y:S01]  /*01c0*/  LDG.E.64 R2, desc[UR4][R2.64] ;  /* 0x0000000402027981 */ /* 0x000ea2000c1e1b00 */
[----:B0-----:R-:W-:Y:S01]  /*01d0*/  IMAD.WIDE R10, R0, 0x8, R10 ;  /* 0x00000008000a7825 */ /* 0x001fe200078e020a */
[----:B--2---:R-:W-:-:S07]  /*01e0*/  DFMA R8, -R2, R6, R4 ;  /* 0x000000060208722b */ /* 0x004fce0000000104 */
[----:B------:R-:W-:Y:S01]  /*01f0*/  STG.E.64 desc[UR4][R10.64], R8 ;  /* 0x000000080a007986 */ /* 0x000fe2000c101b04 */
[----:B------:R-:W-:Y:S05]  /*0200*/  EXIT ;  /* 0x000000000000794d */ /* 0x000fea0003800000 */
.L_x_0:
[----:B------:R-:W0:Y:S08]  /*0210*/  LDC.64 R2, c[0x0][0x388] ;  /* 0x0000e200ff027b82 */ /* 0x000e300000000a00 */
[----:B------:R-:W1:Y:S01]  /*0220*/  LDC.64 R4, c[0x0][0x390] ;  /* 0x0000e400ff047b82 */ /* 0x000e620000000a00 */
[----:B0-----:R-:W-:-:S06]  /*0230*/  IMAD.WIDE R2, R0, 0x8, R2 ;  /* 0x0000000800027825 */ /* 0x001fcc00078e0202 */
[----:B------:R-:W2:Y:S01]  /*0240*/  LDG.E.64 R2, desc[UR4][R2.64] ;  /* 0x0000000402027981 */ /* 0x000ea2000c1e1b00 */
[----:B-1----:R-:W-:-:S05]  /*0250*/  IMAD.WIDE R4, R0, 0x8, R4 ;  /* 0x0000000800047825 */ /* 0x002fca00078e0204 */
[----:B--2---:R-:W-:Y:S01]  /*0260*/  STG.E.64 desc[UR4][R4.64], R2 ;  /* 0x0000000204007986 */ /* 0x004fe2000c101b04 */
[----:B------:R-:W-:Y:S05]  /*0270*/  EXIT ;  /* 0x000000000000794d */ /* 0x000fea0003800000 */
.L_x_1:
[----:B------:R-:W-:-:S00]  /*0280*/  BRA `(.L_x_1) ;  /* 0xfffffffc00fc7947 */ /* 0x000fc0000383ffff */
[----:B------:R-:W-:-:S00]  /*0290*/  NOP ;  /* 0x0000000000007918 */ /* 0x000fc00000000000 */
        /* <DEDUP_REMOVED lines=14> */
.L_x_33:


//--------------------- .text._Z9reduceRowPdS_S_ii --------------------------
	.section	.text._Z9reduceRowPdS_S_ii,"ax",@progbits
	.align	128
        .global         _Z9reduceRowPdS_S_ii
        .type           _Z9reduceRowPdS_S_ii,@function
        .size           _Z9reduceRowPdS_S_ii,(.L_x_30 - _Z9reduceRowPdS_S_ii)
        .other          _Z9reduceRowPdS_S_ii,@"STO_CUDA_ENTRY STV_DEFAULT"
_Z9reduceRowPdS_S_ii:
.text._Z9reduceRowPdS_S_ii:
[----:B------:R-:W0:Y:S01]  /*0000*/  LDC R1, c[0x0][0x37c] ;  /* 0x0000df00ff017b82 */ /* 0x000e220000000800 */
[----:B------:R-:W1:Y:S07]  /*0010*/  S2R R3, SR_TID.X ;  /* 0x0000000000037919 */ /* 0x000e6e0000002100 */
[----:B------:R-:W1:Y:S01]  /*0020*/  S2UR UR4, SR_CTAID.X ;  /* 0x00000000000479c3 */ /* 0x000e620000002500 */
[----:B------:R-:W2:Y:S01]  /*0030*/  LDCU UR38, c[0x0][0x398] ;  /* 0x00007300ff2677ac */ /* 0x000ea20008000800 */
[----:B------:R-:W3:Y:S06]  /*0040*/  S2R R5, SR_TID.Y ;  /* 0x0000000000057919 */ /* 0x000eec0000002200 */
[----:B------:R-:W1:Y:S08]  /*0050*/  LDC R0, c[0x0][0x360] ;  /* 0x0000d800ff007b82 */ /* 0x000e700000000800 */
[----:B------:R-:W3:Y:S08]  /*0060*/  S2UR UR5, SR_CTAID.Y ;  /* 0x00000000000579c3 */ /* 0x000ef00000002600 */
[----:B------:R-:W3:Y:S01]  /*0070*/  LDC R2, c[0x0][0x364] ;  /* 0x0000d900ff027b82 */ /* 0x000ee20000000800 */
[----:B-1----:R-:W-:-:S02]  /*0080*/  IMAD R0, R0, UR4, R3 ;  /* 0x0000000400007c24 */ /* 0x002fc4000f8e0203 */
[----:B---3--:R-:W-:-:S05]  /*0090*/  IMAD R3, R2, UR5, R5 ;  /* 0x0000000502037c24 */ /* 0x008fca000f8e0205 */
[----:B------:R-:W-:-:S04]  /*00a0*/  VIMNMX R2, PT, PT, R0, R3, !PT ;  /* 0x0000000300027248 */ /* 0x000fc80007fe0100 */
[----:B--2---:R-:W-:-:S13]  /*00b0*/  ISETP.GE.AND P0, PT, R2, UR38, PT ;  /* 0x0000002602007c0c */ /* 0x004fda000bf06270 */
[----:B0-----:R-:W-:Y:S05]  /*00c0*/  @P0 EXIT ;  /* 0x000000000000094d */ /* 0x001fea0003800000 */
[----:B------:R-:W0:Y:S01]  /*00d0*/  LDC R2, c[0x0][0x39c] ;  /* 0x0000e700ff027b82 */ /* 0x000e220000000800 */
[----:B------:R-:W1:Y:S01]  /*00e0*/  LDCU.64 UR36, c[0x0][0x358] ;  /* 0x00006b00ff2477ac */ /* 0x000e620008000a00 */
[C---:B------:R-:W-:Y:S01]  /*00f0*/  IMAD R0, R3.reuse, UR38, R0 ;  /* 0x0000002603007c24 */ /* 0x040fe2000f8e0200 */
[----:B0-----:R-:W-:-:S13]  /*0100*/  ISETP.NE.AND P0, PT, R3, R2, PT ;  /* 0x000000020300720c */ /* 0x001fda0003f05270 */
[----:B-1----:R-:W-:Y:S05]  /*0110*/  @P0 BRA `(.L_x_2) ;  /* 0x0000000000a00947 */ /* 0x002fea0003800000 */
[----:B------:R-:W0:Y:S01]  /*0120*/  LDC.64 R4, c[0x0][0x380] ;  /* 0x0000e000ff047b82 */ /* 0x000e220000000a00 */
[----:B------:R-:W-:-:S04]  /*0130*/  IMAD R3, R2, UR38, R2 ;  /* 0x0000002602037c24 */ /* 0x000fc8000f8e0202 */
[----:B0-----:R-:W-:-:S06]  /*0140*/  IMAD.WIDE.U32 R4, R3, 0x8, R4 ;  /* 0x0000000803047825 */ /* 0x001fcc00078e0004 */
[----:B------:R-:W2:Y:S02]  /*0150*/  LDG.E.64 R4, desc[UR36][R4.64] ;  /* 0x0000002404047981 */ /* 0x000ea4000c1e1b00 */
[----:B--2---:R-:W-:-:S14]  /*0160*/  DSETP.NEU.AND P0, PT, R4, RZ, PT ;  /* 0x000000ff0400722a */ /* 0x004fdc0003f0d000 */
[----:B------:R-:W-:Y:S05]  /*0170*/  @!P0 BRA `(.L_x_3) ;  /* 0x0000000000648947 */ /* 0x000fea0003800000 */
[----:B------:R-:W0:Y:S02]  /*0180*/  LDC.64 R6, c[0x0][0x388] ;  /* 0x0000e200ff067b82 */ /* 0x000e240000000a00 */
[----:B0-----:R-:W-:-:S06]  /*0190*/  IMAD.WIDE R6, R0, 0x8, R6 ;  /* 0x0000000800067825 */ /* 0x001fcc00078e0206 */
[----:B------:R-:W2:Y:S01]  /*01a0*/  LDG.E.64 R6, desc[UR36][R6.64] ;  /* 0x0000002406067981 */ /* 0x000ea2000c1e1b00 */
[----:B------:R-:W0:Y:S01]  /*01b0*/  MUFU.RCP64H R3, R5 ;  /* 0x0000000500037308 */ /* 0x000e220000001800 */
[----:B------:R-:W-:Y:S01]  /*01c0*/  IMAD.MOV.U32 R2, RZ, RZ, 0x1 ;  /* 0x00000001ff027424 */ /* 0x000fe200078e00ff */
[----:B------:R-:W-:Y:S05]  /*01d0*/  BSSY.RECONVERGENT B0, `(.L_x_4) ;  /* 0x000000f000007945 */ /* 0x000fea0003800200 */
[----:B0-----:R-:W-:-:S08]  /*01e0*/  DFMA R8, -R4, R2, 1 ;  /* 0x3ff000000408742b */ /* 0x001fd00000000102 */
[----:B------:R-:W-:-:S08]  /*01f0*/  DFMA R8, R8, R8, R8 ;  /* 0x000000080808722b */ /* 0x000fd00000000008 */
[----:B------:R-:W-:-:S08]  /*0200*/  DFMA R8, R2, R8, R2 ;  /* 0x000000080208722b */ /* 0x000fd00000000002 */
[----:B------:R-:W-:-:S08]  /*0210*/  DFMA R2, -R4, R8, 1 ;  /* 0x3ff000000402742b */ /* 0x000fd00000000108 */
[----:B------:R-:W-:-:S08]  /*0220*/  DFMA R2, R8, R2, R8 ;  /* 0x000000020802722b */ /* 0x000fd00000000008 */
[----:B--2---:R-:W-:Y:S01]  /*0230*/  DMUL R8, R6, R2 ;  /* 0x0000000206087228 */ /* 0x004fe20000000000 */
[----:B------:R-:W-:-:S07]  /*0240*/  FSETP.GEU.AND P1, PT, |R7|, 6.5827683646048100446e-37, PT ;  /* 0x036000000700780b */ /* 0x000fce0003f2e200 */
[----:B------:R-:W-:-:S08]  /*0250*/  DFMA R10, -R4, R8, R6 ;  /* 0x00000008040a722b */ /* 0x000fd00000000106 */
[----:B------:R-:W-:-:S10]  /*0260*/  DFMA R2, R2, R10, R8 ;  /* 0x0000000a0202722b */ /* 0x000fd40000000008 */
[----:B------:R-:W-:-:S05]  /*0270*/  FFMA R8, RZ, R5, R3 ;  /* 0x00000005ff087223 */ /* 0x000fca0000000003 */
[----:B------:R-:W-:-:S13]  /*0280*/  FSETP.GT.AND P0, PT, |R8|, 1.469367938527859385e-39, PT ;  /* 0x001000000800780b */ /* 0x000fda0003f04200 */
[----:B------:R-:W-:Y:S05]  /*0290*/  @P0 BRA P1, `(.L_x_5) ;  /* 0x0000000000080947 */ /* 0x000fea0000800000 */
[----:B------:R-:W-:-:S07]  /*02a0*/  MOV R10, 0x2c0 ;  /* 0x000002c0000a7802 */ /* 0x000fce0000000f00 */
[----:B------:R-:W-:Y:S05]  /*02b0*/  CALL.REL.NOINC `($__internal_0_$__cuda_sm20_div_rn_f64_full) ;  /* 0x0000000000547944 */ /* 0x000fea0003c00000 */
.L_x_5:
[----:B------:R-:W-:Y:S05]  /*02c0*/  BSYNC.RECONVERGENT B0 ;  /* 0x0000000000007941 */ /* 0x000fea0003800200 */
.L_x_4:
[----:B------:R-:W0:Y:S02]  /*02d0*/  LDC.64 R4, c[0x0][0x390] ;  /* 0x0000e400ff047b82 */ /* 0x000e240000000a00 */
[----:B0-----:R-:W-:-:S05]  /*02e0*/  IMAD.WIDE R4, R0, 0x8, R4 ;  /* 0x0000000800047825 */ /* 0x001fca00078e0204 */
[----:B------:R-:W-:Y:S01]  /*02f0*/  STG.E.64 desc[UR36][R4.64], R2 ;  /* 0x0000000204007986 */ /* 0x000fe2000c101b24 */
[----:B------:R-:W-:Y:S05]  /*0300*/  EXIT ;  /* 0x000000000000794d */ /* 0x000fea0003800000 */
.L_x_3:
[----:B------:R-:W-:Y:S01]  /*0310*/  MOV R0, 0x8 ;  /* 0x0000000800007802 */ /* 0x000fe20000000f00 */
[----:B------:R-:W0:Y:S01]  /*0320*/  LDCU.64 UR4, c[0x4][URZ] ;  /* 0x01000000ff0477ac */ /* 0x000e220008000a00 */
[----:B------:R-:W-:Y:S02]  /*0330*/  CS2R R6, SRZ ;  /* 0x0000000000067805 */ /* 0x000fe4000001ff00 */
[----:B------:R1:W2:Y:S01]  /*0340*/  LDC.64 R2, c[0x4][R0] ;  /* 0x0100000000027b82 */ /* 0x0002a20000000a00 */
[----:B0-----:R-:W-:Y:S02]  /*0350*/  IMAD.U32 R4, RZ, RZ, UR4 ;  /* 0x00000004ff047e24 */ /* 0x001fe4000f8e00ff */
[----:B-1----:R-:W-:-:S07]  /*0360*/  IMAD.U32 R5, RZ, RZ, UR5 ;  /* 0x00000005ff057e24 */ /* 0x002fce000f8e00ff */
[----:B------:R-:W-:-:S07]  /*0370*/  LEPC R20, `(.L_x_6) ;  /* 0x000000001014794e */ /* 0x000fce0000000000 */
[----:B--2---:R-:W-:Y:S05]  /*0380*/  CALL.ABS.NOINC R2 ;  /* 0x0000000002007343 */ /* 0x004fea0003c00000 */
.L_x_6:
[----:B------:R-:W-:Y:S05]  /*0390*/  EXIT ;  /* 0x000000000000794d */ /* 0x000fea0003800000 */
.L_x_2:
[----:B------:R-:W0:Y:S08]  /*03a0*/  LDC.64 R2, c[0x0][0x388] ;  /* 0x0000e200ff027b82 */ /* 0x000e300000000a00 */
[----:B------:R-:W1:Y:S01]  /*03b0*/  LDC.64 R4, c[0x0][0x390] ;  /* 0x0000e400ff047b82 */ /* 0x000e620000000a00 */
[----:B0-----:R-:W-:-:S06]  /*03c0*/  IMAD.WIDE R2, R0, 0x8, R2 ;  /* 0x0000000800027825 */ /* 0x001fcc00078e0202 */
[----:B------:R-:W2:Y:S01]  /*03d0*/  LDG.E.64 R2, desc[UR36][R2.64] ;  /* 0x0000002402027981 */ /* 0x000ea2000c1e1b00 */
[----:B-1----:R-:W-:-:S05]  /*03e0*/  IMAD.WIDE R4, R0, 0x8, R4 ;  /* 0x0000000800047825 */ /* 0x002fca00078e0204 */
[----:B--2---:R-:W-:Y:S01]  /*03f0*/  STG.E.64 desc[UR36][R4.64], R2 ;  /* 0x0000000204007986 */ /* 0x004fe2000c101b24 */
[----:B------:R-:W-:Y:S05]  /*0400*/  EXIT ;  /* 0x000000000000794d */ /* 0x000fea0003800000 */
        .weak           $__internal_0_$__cuda_sm20_div_rn_f64_full
        .type           $__internal_0_$__cuda_sm20_div_rn_f64_full,@function
        .size           $__internal_0_$__cuda_sm20_div_rn_f64_full,(.L_x_30 - $__internal_0_$__cuda_sm20_div_rn_f64_full)
$__internal_0_$__cuda_sm20_div_rn_f64_full:
[C---:B------:R-:W-:Y:S01]  /*0410*/  FSETP.GEU.AND P0, PT, |R5|.reuse, 1.469367938527859385e-39, PT ;  /* 0x001000000500780b */ /* 0x040fe20003f0e200 */
[----:B------:R-:W-:Y:S01]  /*0420*/  IMAD.MOV.U32 R16, RZ, RZ, 0x1 ;  /* 0x00000001ff107424 */ /* 0x000fe200078e00ff */
[----:B------:R-:W-:Y:S01]  /*0430*/  LOP3.LUT R2, R5, 0x800fffff, RZ, 0xc0, !PT ;  /* 0x800fffff05027812 */ /* 0x000fe200078ec0ff */
[----:B------:R-:W-:Y:S01]  /*0440*/  BSSY.RECONVERGENT B1, `(.L_x_7) ;  /* 0x0000055000017945 */ /* 0x000fe20003800200 */
[C---:B------:R-:W-:Y:S02]  /*0450*/  FSETP.GEU.AND P2, PT, |R7|.reuse, 1.469367938527859385e-39, PT ;  /* 0x001000000700780b */ /* 0x040fe40003f4e200 */
[----:B------:R-:W-:Y:S01]  /*0460*/  LOP3.LUT R3, R2, 0x3ff00000, RZ, 0xfc, !PT ;  /* 0x3ff0000002037812 */ /* 0x000fe200078efcff */
[----:B------:R-:W-:Y:S01]  /*0470*/  IMAD.MOV.U32 R2, RZ, RZ, R4 ;  /* 0x000000ffff027224 */ /* 0x000fe200078e0004 */
[----:B------:R-:W-:Y:S02]  /*0480*/  LOP3.LUT R11, R7, 0x7ff00000, RZ, 0xc0, !PT ;  /* 0x7ff00000070b7812 */ /* 0x000fe400078ec0ff */
[----:B------:R-:W-:-:S03]  /*0490*/  LOP3.LUT R14, R5, 0x7ff00000, RZ, 0xc0, !PT ;  /* 0x7ff00000050e7812 */ /* 0x000fc600078ec0ff */
[----:B------:R-:W-:Y:S01]  /*04a0*/  @!P0 DMUL R2, R4, 8.98846567431157953865e+307 ;  /* 0x7fe0000004028828 */ /* 0x000fe20000000000 */
[----:B------:R-:W-:-:S03]  /*04b0*/  ISETP.GE.U32.AND P1, PT, R11, R14, PT ;  /* 0x0000000e0b00720c */ /* 0x000fc60003f26070 */
[----:B------:R-:W-:Y:S01]  /*04c0*/  @!P2 LOP3.LUT R12, R5, 0x7ff00000, RZ, 0xc0, !PT ;  /* 0x7ff00000050ca812 */ /* 0x000fe200078ec0ff */
[----:B------:R-:W-:Y:S01]  /*04d0*/  @!P2 IMAD.MOV.U32 R18, RZ, RZ, RZ ;  /* 0x000000ffff12a224 */ /* 0x000fe200078e00ff */
[----:B------:R-:W0:Y:S02]  /*04e0*/  MUFU.RCP64H R17, R3 ;  /* 0x0000000300117308 */ /* 0x000e240000001800 */
[----:B------:R-:W-:Y:S01]  /*04f0*/  @!P2 ISETP.GE.U32.AND P3, PT, R11, R12, PT ;  /* 0x0000000c0b00a20c */ /* 0x000fe20003f66070 */
[----:B------:R-:W-:-:S05]  /*0500*/  IMAD.MOV.U32 R12, RZ, RZ, 0x1ca00000 ;  /* 0x1ca00000ff0c7424 */ /* 0x000fca00078e00ff */
[----:B------:R-:W-:-:S04]  /*0510*/  @!P2 SEL R13, R12, 0x63400000, !P3 ;  /* 0x634000000c0da807 */ /* 0x000fc80005800000 */
[----:B------:R-:W-:-:S04]  /*0520*/  @!P2 LOP3.LUT R13, R13, 0x80000000, R7, 0xf8, !PT ;  /* 0x800000000d0da812 */ /* 0x000fc800078ef807 */
[----:B------:R-:W-:Y:S01]  /*0530*/  @!P2 LOP3.LUT R19, R13, 0x100000, RZ, 0xfc, !PT ;  /* 0x001000000d13a812 */ /* 0x000fe200078efcff */
[----:B0-----:R-:W-:-:S08]  /*0540*/  DFMA R8, R16, -R2, 1 ;  /* 0x3ff000001008742b */ /* 0x001fd00000000802 */
[----:B------:R-:W-:-:S08]  /*0550*/  DFMA R8, R8, R8, R8 ;  /* 0x000000080808722b */ /* 0x000fd00000000008 */
[----:B------:R-:W-:Y:S01]  /*0560*/  DFMA R16, R16, R8, R16 ;  /* 0x000000081010722b */ /* 0x000fe20000000010 */
[----:B------:R-:W-:Y:S01]  /*0570*/  SEL R9, R12, 0x63400000, !P1 ;  /* 0x634000000c097807 */ /* 0x000fe20004800000 */
[----:B------:R-:W-:-:S03]  /*0580*/  IMAD.MOV.U32 R8, RZ, RZ, R6 ;  /* 0x000000ffff087224 */ /* 0x000fc600078e0006 */
[----:B------:R-:W-:-:S03]  /*0590*/  LOP3.LUT R9, R9, 0x800fffff, R7, 0xf8, !PT ;  /* 0x800fffff09097812 */ /* 0x000fc600078ef807 */
[----:B------:R-:W-:-:S03]  /*05a0*/  DFMA R20, R16, -R2, 1 ;  /* 0x3ff000001014742b */ /* 0x000fc60000000802 */
[----:B------:R-:W-:-:S05]  /*05b0*/  @!P2 DFMA R8, R8, 2, -R18 ;  /* 0x400000000808a82b */ /* 0x000fca0000000812 */
[----:B------:R-:W-:Y:S01]  /*05c0*/  DFMA R16, R16, R20, R16 ;  /* 0x000000141010722b */ /* 0x000fe20000000010 */
[----:B------:R-:W-:Y:S02]  /*05d0*/  IMAD.MOV.U32 R21, RZ, RZ, R11 ;  /* 0x000000ffff157224 */ /* 0x000fe400078e000b */
[----:B------:R-:W-:Y:S01]  /*05e0*/  IMAD.MOV.U32 R20, RZ, RZ, R14 ;  /* 0x000000ffff147224 */ /* 0x000fe200078e000e */
[----:B------:R-:W-:Y:S02]  /*05f0*/  @!P0 LOP3.LUT R20, R3, 0x7ff00000, RZ, 0xc0, !PT ;  /* 0x7ff0000003148812 */ /* 0x000fe400078ec0ff */
[----:B------:R-:W-:Y:S02]  /*0600*/  @!P2 LOP3.LUT R21, R9, 0x7ff00000, RZ, 0xc0, !PT ;  /* 0x7ff000000915a812 */ /* 0x000fe400078ec0ff */
[----:B------:R-:W-:Y:S01]  /*0610*/  DMUL R18, R16, R8 ;  /* 0x0000000810127228 */ /* 0x000fe20000000000 */
[----:B------:R-:W-:Y:S02]  /*0620*/  VIADD R22, R20, 0xffffffff ;  /* 0xffffffff14167836 */ /* 0x000fe40000000000 */
[----:B------:R-:W-:-:S05]  /*0630*/  VIADD R13, R21, 0xffffffff ;  /* 0xffffffff150d7836 */ /* 0x000fca0000000000 */
[----:B------:R-:W-:Y:S01]  /*0640*/  DFMA R14, R18, -R2, R8 ;  /* 0x80000002120e722b */ /* 0x000fe20000000008 */
[----:B------:R-:W-:-:S04]  /*0650*/  ISETP.GT.U32.AND P0, PT, R13, 0x7feffffe, PT ;  /* 0x7feffffe0d00780c */ /* 0x000fc80003f04070 */
[----:B------:R-:W-:-:S03]  /*0660*/  ISETP.GT.U32.OR P0, PT, R22, 0x7feffffe, P0 ;  /* 0x7feffffe1600780c */ /* 0x000fc60000704470 */
[----:B------:R-:W-:-:S10]  /*0670*/  DFMA R14, R16, R14, R18 ;  /* 0x0000000e100e722b */ /* 0x000fd40000000012 */
[----:B------:R-:W-:Y:S05]  /*0680*/  @P0 BRA `(.L_x_8) ;  /* 0x00000000006c0947 */ /* 0x000fea0003800000 */
[----:B------:R-:W-:-:S04]  /*0690*/  LOP3.LUT R16, R5, 0x7ff00000, RZ, 0xc0, !PT ;  /* 0x7ff0000005107812 */ /* 0x000fc800078ec0ff */
[CC--:B------:R-:W-:Y:S02]  /*06a0*/  VIADDMNMX R6, R11.reuse, -R16.reuse, 0xb9600000, !PT ;  /* 0xb96000000b067446 */ /* 0x0c0fe40007800910 */
[----:B------:R-:W-:Y:S02]  /*06b0*/  ISETP.GE.U32.AND P0, PT, R11, R16, PT ;  /* 0x000000100b00720c */ /* 0x000fe40003f06070 */
[----:B------:R-:W-:Y:S02]  /*06c0*/  VIMNMX R6, PT, PT, R6, 0x46a00000, PT ;  /* 0x46a0000006067848 */ /* 0x000fe40003fe0100 */
[----:B------:R-:W-:-:S05]  /*06d0*/  SEL R11, R12, 0x63400000, !P0 ;  /* 0x634000000c0b7807 */ /* 0x000fca0004000000 */
[----:B------:R-:W-:Y:S02]  /*06e0*/  IMAD.IADD R11, R6, 0x1, -R11 ;  /* 0x00000001060b7824 */ /* 0x000fe400078e0a0b */
[----:B------:R-:W-:Y:S02]  /*06f0*/  IMAD.MOV.U32 R6, RZ, RZ, RZ ;  /* 0x000000ffff067224 */ /* 0x000fe400078e00ff */
[----:B------:R-:W-:-:S06]  /*0700*/  VIADD R7, R11, 0x7fe00000 ;  /* 0x7fe000000b077836 */ /* 0x000fcc0000000000 */
[----:B------:R-:W-:-:S10]  /*0710*/  DMUL R12, R14, R6 ;  /* 0x000000060e0c7228 */ /* 0x000fd40000000000 */
[----:B------:R-:W-:-:S13]  /*0720*/  FSETP.GTU.AND P0, PT, |R13|, 1.469367938527859385e-39, PT ;  /* 0x001000000d00780b */ /* 0x000fda0003f0c200 */
[----:B------:R-:W-:Y:S05]  /*0730*/  @P0 BRA `(.L_x_9) ;  /* 0x0000000000940947 */ /* 0x000fea0003800000 */
[----:B------:R-:W-:Y:S01]  /*0740*/  DFMA R2, R14, -R2, R8 ;  /* 0x800000020e02722b */ /* 0x000fe20000000008 */
[----:B------:R-:W-:-:S09]  /*0750*/  IMAD.MOV.U32 R6, RZ, RZ, RZ ;  /* 0x000000ffff067224 */ /* 0x000fd200078e00ff */
[C---:B------:R-:W-:Y:S02]  /*0760*/  FSETP.NEU.AND P0, PT, R3.reuse, RZ, PT ;  /* 0x000000ff0300720b */ /* 0x040fe40003f0d000 */
[----:B------:R-:W-:-:S04]  /*0770*/  LOP3.LUT R5, R3, 0x80000000, R5, 0x48, !PT ;  /* 0x8000000003057812 */ /* 0x000fc800078e4805 */
[----:B------:R-:W-:-:S07]  /*0780*/  LOP3.LUT R7, R5, R7, RZ, 0xfc, !PT ;  /* 0x0000000705077212 */ /* 0x000fce00078efcff */
[----:B------:R-:W-:Y:S05]  /*0790*/  @!P0 BRA `(.L_x_9) ;  /* 0x00000000007c8947 */ /* 0x000fea0003800000 */
[----:B------:R-:W-:Y:S01]  /*07a0*/  IMAD.MOV R3, RZ, RZ, -R11 ;  /* 0x000000ffff037224 */ /* 0x000fe200078e0a0b */
[----:B------:R-:W-:Y:S01]  /*07b0*/  DMUL.RP R6, R14, R6 ;  /* 0x000000060e067228 */ /* 0x000fe20000008000 */
[----:B------:R-:W-:Y:S01]  /*07c0*/  IMAD.MOV.U32 R2, RZ, RZ, RZ ;  /* 0x000000ffff027224 */ /* 0x000fe200078e00ff */
[----:B------:R-:W-:-:S05]  /*07d0*/  IADD3 R11, PT, PT, -R11, -0x43300000, RZ ;  /* 0xbcd000000b0b7810 */ /* 0x000fca0007ffe1ff */
[----:B------:R-:W-:-:S03]  /*07e0*/  DFMA R2, R12, -R2, R14 ;  /* 0x800000020c02722b */ /* 0x000fc6000000000e */
[----:B------:R-:W-:-:S07]  /*07f0*/  LOP3.LUT R5, R7, R5, RZ, 0x3c, !PT ;  /* 0x0000000507057212 */ /* 0x000fce00078e3cff */
[----:B------:R-:W-:-:S04]  /*0800*/  FSETP.NEU.AND P0, PT, |R3|, R11, PT ;  /* 0x0000000b0300720b */ /* 0x000fc80003f0d200 */
[----:B------:R-:W-:Y:S02]  /*0810*/  FSEL R12, R6, R12, !P0 ;  /* 0x0000000c060c7208 */ /* 0x000fe40004000000 */
[----:B------:R-:W-:Y:S01]  /*0820*/  FSEL R13, R5, R13, !P0 ;  /* 0x0000000d050d7208 */ /* 0x000fe20004000000 */
[----:B------:R-:W-:Y:S06]  /*0830*/  BRA `(.L_x_9) ;  /* 0x0000000000547947 */ /* 0x000fec0003800000 */
.L_x_8:
[----:B------:R-:W-:-:S14]  /*0840*/  DSETP.NAN.AND P0, PT, R6, R6, PT ;  /* 0x000000060600722a */ /* 0x000fdc0003f08000 */
[----:B------:R-:W-:Y:S05]  /*0850*/  @P0 BRA `(.L_x_10) ;  /* 0x0000000000440947 */ /* 0x000fea0003800000 */
[----:B------:R-:W-:-:S14]  /*0860*/  DSETP.NAN.AND P0, PT, R4, R4, PT ;  /* 0x000000040400722a */ /* 0x000fdc0003f08000 */
[----:B------:R-:W-:Y:S05]  /*0870*/  @P0 BRA `(.L_x_11) ;  /* 0x0000000000300947 */ /* 0x000fea0003800000 */
[----:B------:R-:W-:Y:S01]  /*0880*/  ISETP.NE.AND P0, PT, R21, R20, PT ;  /* 0x000000141500720c */ /* 0x000fe20003f05270 */
[----:B------:R-:W-:Y:S02]  /*0890*/  IMAD.MOV.U32 R12, RZ, RZ, 0x0 ;  /* 0x00000000ff0c7424 */ /* 0x000fe400078e00ff */
[----:B------:R-:W-:-:S10]  /*08a0*/  IMAD.MOV.U32 R13, RZ, RZ, -0x80000 ;  /* 0xfff80000ff0d7424 */ /* 0x000fd400078e00ff */
[----:B------:R-:W-:Y:S05]  /*08b0*/  @!P0 BRA `(.L_x_9) ;  /* 0x0000000000348947 */ /* 0x000fea0003800000 */
[----:B------:R-:W-:Y:S02]  /*08c0*/  ISETP.NE.AND P0, PT, R21, 0x7ff00000, PT ;  /* 0x7ff000001500780c */ /* 0x000fe40003f05270 */
[----:B------:R-:W-:Y:S02]  /*08d0*/  LOP3.LUT R13, R7, 0x80000000, R5, 0x48, !PT ;  /* 0x80000000070d7812 */ /* 0x000fe400078e4805 */
[----:B------:R-:W-:-:S13]  /*08e0*/  ISETP.EQ.OR P0, PT, R20, RZ, !P0 ;  /* 0x000000ff1400720c */ /* 0x000fda0004702670 */
[----:B------:R-:W-:Y:S01]  /*08f0*/  @P0 LOP3.LUT R2, R13, 0x7ff00000, RZ, 0xfc, !PT ;  /* 0x7ff000000d020812 */ /* 0x000fe200078efcff */
[----:B------:R-:W-:Y:S02]  /*0900*/  @!P0 IMAD.MOV.U32 R12, RZ, RZ, RZ ;  /* 0x000000ffff0c8224 */ /* 0x000fe400078e00ff */
[----:B------:R-:W-:Y:S02]  /*0910*/  @P0 IMAD.MOV.U32 R12, RZ, RZ, RZ ;  /* 0x000000ffff0c0224 */ /* 0x000fe400078e00ff */
[----:B------:R-:W-:Y:S01]  /*0920*/  @P0 IMAD.MOV.U32 R13, RZ, RZ, R2 ;  /* 0x000000ffff0d0224 */ /* 0x000fe200078e0002 */
[----:B------:R-:W-:Y:S06]  /*0930*/  BRA `(.L_x_9) ;  /* 0x0000000000147947 */ /* 0x000fec0003800000 */
.L_x_11:
[----:B------:R-:W-:Y:S01]  /*0940*/  LOP3.LUT R13, R5, 0x80000, RZ, 0xfc, !PT ;  /* 0x00080000050d7812 */ /* 0x000fe200078efcff */
[----:B------:R-:W-:Y:S01]  /*0950*/  IMAD.MOV.U32 R12, RZ, RZ, R4 ;  /* 0x000000ffff0c7224 */ /* 0x000fe200078e0004 */
[----:B------:R-:W-:Y:S06]  /*0960*/  BRA `(.L_x_9) ;  /* 0x0000000000087947 */ /* 0x000fec0003800000 */
.L_x_10:
[----:B------:R-:W-:Y:S01]  /*0970*/  LOP3.LUT R13, R7, 0x80000, RZ, 0xfc, !PT ;  /* 0x00080000070d7812 */ /* 0x000fe200078efcff */
[----:B------:R-:W-:-:S07]  /*0980*/  IMAD.MOV.U32 R12, RZ, RZ, R6 ;  /* 0x000000ffff0c7224 */ /* 0x000fce00078e0006 */
.L_x_9:
[----:B------:R-:W-:Y:S05]  /*0990*/  BSYNC.RECONVERGENT B1 ;  /* 0x0000000000017941 */ /* 0x000fea0003800200 */
.L_x_7:
[----:B------:R-:W-:Y:S02]  /*09a0*/  IMAD.MOV.U32 R11, RZ, RZ, 0x0 ;  /* 0x00000000ff0b7424 */ /* 0x000fe400078e00ff */
[----:B------:R-:W-:Y:S02]  /*09b0*/  IMAD.MOV.U32 R2, RZ, RZ, R12 ;  /* 0x000000ffff027224 */ /* 0x000fe400078e000c */
[----:B------:R-:W-:Y:S01]  /*09c0*/  IMAD.MOV.U32 R3, RZ, RZ, R13 ;  /* 0x000000ffff037224 */ /* 0x000fe200078e000d */
[----:B------:R-:W-:Y:S06]  /*09d0*/  RET.REL.NODEC R10 `(_Z9reduceRowPdS_S_ii) ;  /* 0xfffffff40a887950 */ /* 0x000fec0003c3ffff */
.L_x_12:
        /* <DEDUP_REMOVED lines=10> */
.L_x_30:


//--------------------- .text._Z18initIdentityMatrixPdi --------------------------
	.section	.text._Z18initIdentityMatrixPdi,"ax",@progbits
	.align	128
        .global         _Z18initIdentityMatrixPdi
        .type           _Z18initIdentityMatrixPdi,@function
        .size           _Z18initIdentityMatrixPdi,(.L_x_35 - _Z18initIdentityMatrixPdi)
        .other          _Z18initIdentityMatrixPdi,@"STO_CUDA_ENTRY STV_DEFAULT"
_Z18initIdentityMatrixPdi:
.text._Z18initIdentityMatrixPdi:
        /* <DEDUP_REMOVED lines=13> */
[----:B------:R-:W0:Y:S01]  /*00d0*/  LDC.64 R2, c[0x0][0x380] ;  /* 0x0000e000ff027b82 */ /* 0x000e220000000a00 */
[----:B------:R-:W1:Y:S01]  /*00e0*/  LDCU.64 UR4, c[0x0][0x358] ;  /* 0x00006b00ff0477ac */ /* 0x000e620008000a00 */
[----:B------:R-:W-:Y:S01]  /*00f0*/  ISETP.NE.AND P0, PT, R0, R5, PT ;  /* 0x000000050000720c */ /* 0x000fe20003f05270 */
[----:B------:R-:W-:Y:S02]  /*0100*/  IMAD R7, R5, UR6, R0 ;  /* 0x0000000605077c24 */ /* 0x000fe4000f8e0200 */
[----:B------:R-:W-:Y:S01]  /*0110*/  HFMA2 R4, -RZ, RZ, 0, 0 ;  /* 0x00000000ff047431 */ /* 0x000fe200000001ff */
[----:B------:R-:W-:Y:S01]  /*0120*/  FSEL R5, RZ, 1.875, P0 ;  /* 0x3ff00000ff057808 */ /* 0x000fe20000000000 */
[----:B0-----:R-:W-:-:S05]  /*0130*/  IMAD.WIDE R2, R7, 0x8, R2 ;  /* 0x0000000807027825 */ /* 0x001fca00078e0202 */
[----:B-1----:R-:W-:Y:S01]  /*0140*/  STG.E.64 desc[UR4][R2.64], R4 ;  /* 0x0000000402007986 */ /* 0x002fe2000c101b04 */
[----:B------:R-:W-:Y:S05]  /*0150*/  EXIT ;  /* 0x000000000000794d */ /* 0x000fea0003800000 */
.L_x_13:
        /* <DEDUP_REMOVED lines=10> */
.L_x_35:


//--------------------- .text._Z6matMulPdS_S_iii  --------------------------
	.section	.text._Z6matMulPdS_S_iii,"ax",@progbits
	.align	128
        .global         _Z6matMulPdS_S_iii
        .type           _Z6matMulPdS_S_iii,@function
        .size           _Z6matMulPdS_S_iii,(.L_x_36 - _Z6matMulPdS_S_iii)
        .other          _Z6matMulPdS_S_iii,@"STO_CUDA_ENTRY STV_DEFAULT"
_Z6matMulPdS_S_iii:
.text._Z6matMulPdS_S_iii:
[----:B------:R-:W-:Y:S01]  /*0000*/  LDC R1, c[0x0][0x37c] ;  /* 0x0000df00ff017b82 */ /* 0x000fe20000000800 */
[----:B------:R-:W0:Y:S01]  /*0010*/  S2R R17, SR_TID.Y ;  /* 0x0000000000117919 */ /* 0x000e220000002200 */
[----:B------:R-:W1:Y:S06]  /*0020*/  LDCU UR9, c[0x0][0x39c] ;  /* 0x00007380ff0977ac */ /* 0x000e6c0008000800 */
[----:B------:R-:W0:Y:S01]  /*0030*/  LDC R19, c[0x0][0x364] ;  /* 0x0000d900ff137b82 */ /* 0x000e220000000800 */
[----:B------:R-:W-:Y:S01]  /*0040*/  CS2R R10, SRZ ;  /* 0x00000000000a7805 */ /* 0x000fe2000001ff00 */
[----:B------:R-:W2:Y:S01]  /*0050*/  S2R R16, SR_TID.X ;  /* 0x0000000000107919 */ /* 0x000ea20000002100 */
[----:B------:R-:W3:Y:S01]  /*0060*/  LDCU UR13, c[0x0][0x3a0] ;  /* 0x00007400ff0d77ac */ /* 0x000ee20008000800 */
[----:B------:R-:W4:Y:S04]  /*0070*/  LDCU.64 UR10, c[0x0][0x358] ;  /* 0x00006b00ff0a77ac */ /* 0x000f280008000a00 */
[----:B------:R-:W0:Y:S08]  /*0080*/  S2UR UR4, SR_CTAID.Y ;  /* 0x00000000000479c3 */ /* 0x000e300000002600 */
[----:B------:R-:W2:Y:S01]  /*0090*/  S2UR UR5, SR_CTAID.X ;  /* 0x00000000000579c3 */ /* 0x000ea20000002500 */
[----:B-1----:R-:W-:-:S07]  /*00a0*/  UISETP.GE.AND UP0, UPT, UR9, -0x1e, UPT ;  /* 0xffffffe20900788c */ /* 0x002fce000bf06270 */
[----:B------:R-:W2:Y:S01]  /*00b0*/  LDC R18, c[0x0][0x360] ;  /* 0x0000d800ff127b82 */ /* 0x000ea20000000800 */
[----:B0-----:R-:W-:Y:S02]  /*00c0*/  IMAD R19, R19, UR4, R17 ;  /* 0x0000000413137c24 */ /* 0x001fe4000f8e0211 */
[----:B--2---:R-:W-:Y:S01]  /*00d0*/  IMAD R18, R18, UR5, R16 ;  /* 0x0000000512127c24 */ /* 0x004fe2000f8e0210 */
[----:B---34-:R-:W-:Y:S06]  /*00e0*/  BRA.U !UP0, `(.L_x_14) ;  /* 0x0000000508ec7547 */ /* 0x018fec000b800000 */
[----:B------:R-:W0:Y:S01]  /*00f0*/  S2UR UR7, SR_CgaCtaId ;  /* 0x00000000000779c3 */ /* 0x000e220000008800 */
[----:B------:R-:W-:Y:S01]  /*0100*/  UMOV UR6, 0x400 ;  /* 0x0000040000067882 */ /* 0x000fe20000000000 */
[----:B------:R-:W1:Y:S01]  /*0110*/  LDCU UR12, c[0x0][0x3a0] ;  /* 0x00007400ff0c77ac */ /* 0x000e620008000800 */
[----:B------:R-:W-:Y:S01]  /*0120*/  CS2R R10, SRZ ;  /* 0x00000000000a7805 */ /* 0x000fe2000001ff00 */
[----:B------:R-:W-:Y:S01]  /*0130*/  IMAD R6, R19, UR9, R16 ;  /* 0x0000000913067c24 */ /* 0x000fe2000f8e0210 */
[----:B------:R-:W-:-:S03]  /*0140*/  UIADD3 UR4, UPT, UPT, UR9, -0x1, URZ ;  /* 0xffffffff09047890 */ /* 0x000fc6000fffe0ff */
[----:B------:R-:W2:Y:S01]  /*0150*/  LDC R0, c[0x0][0x3a0] ;  /* 0x0000e800ff007b82 */ /* 0x000ea20000000800 */
[----:B------:R-:W3:Y:S01]  /*0160*/  LDCU.64 UR14, c[0x0][0x398] ;  /* 0x00007300ff0e77ac */ /* 0x000ee20008000a00 */
[----:B------:R-:W-:-:S04]  /*0170*/  USHF.R.S32.HI UR5, URZ, 0x1f, UR4 ;  /* 0x0000001fff057899 */ /* 0x000fc80008011404 */
[----:B------:R-:W-:Y:S01]  /*0180*/  ULEA.HI UR5, UR5, UR4, URZ, 0x5 ;  /* 0x0000000405057291 */ /* 0x000fe2000f8f28ff */
[----:B-1----:R-:W-:-:S03]  /*0190*/  IMAD R7, R17, UR12, R18 ;  /* 0x0000000c11077c24 */ /* 0x002fc6000f8e0212 */
[----:B------:R-:W-:Y:S02]  /*01a0*/  USHF.R.S32.HI UR5, URZ, 0x5, UR5 ;  /* 0x00000005ff057899 */ /* 0x000fe40008011405 */
[----:B0-----:R-:W-:Y:S02]  /*01b0*/  ULEA UR8, UR7, UR6, 0x18 ;  /* 0x0000000607087291 */ /* 0x001fe4000f8ec0ff */
[----:B------:R-:W-:Y:S02]  /*01c0*/  UIADD3 UR6, UPT, UPT, UR6, 0x2000, URZ ;  /* 0x0000200006067890 */ /* 0x000fe4000fffe0ff */
[----:B------:R-:W-:Y:S02]  /*01d0*/  UIADD3 UR5, UPT, UPT, -UR5, URZ, URZ ;  /* 0x000000ff05057290 */ /* 0x000fe4000fffe1ff */
[----:B------:R-:W-:Y:S01]  /*01e0*/  ULEA UR6, UR7, UR6, 0x18 ;  /* 0x0000000607067291 */ /* 0x000fe2000f8ec0ff */
[----:B------:R-:W-:-:S05]  /*01f0*/  LEA R5, R17, UR8, 0x8 ;  /* 0x0000000811057c11 */ /* 0x000fca000f8e40ff */
[C---:B------:R-:W-:Y:S01]  /*0200*/  LEA R2, R16.reuse, UR6, 0x3 ;  /* 0x0000000610027c11 */ /* 0x040fe2000f8e18ff */
[----:B------:R-:W-:-:S04]  /*0210*/  IMAD R4, R16, 0x8, R5 ;  /* 0x0000000810047824 */ /* 0x000fc800078e0205 */
[----:B---3--:R-:W-:-:S07]  /*0220*/  IMAD R3, R17, 0x100, R2 ;  /* 0x0000010011037824 */ /* 0x008fce00078e0202 */
.L_x_15:
[----:B------:R-:W-:Y:S02]  /*0230*/  ISETP.GE.AND P1, PT, R16, UR15, PT ;  /* 0x0000000f10007c0c */ /* 0x000fe4000bf26270 */
[----:B------:R-:W-:Y:S02]  /*0240*/  CS2R R24, SRZ ;  /* 0x0000000000187805 */ /* 0x000fe4000001ff00 */
[----:B------:R-:W-:Y:S02]  /*0250*/  ISETP.GE.AND P0, PT, R17, UR15, PT ;  /* 0x0000000f11007c0c */ /* 0x000fe4000bf06270 */
[----:B------:R-:W-:Y:S02]  /*0260*/  CS2R R26, SRZ ;  /* 0x00000000001a7805 */ /* 0x000fe4000001ff00 */
[----:B------:R-:W-:Y:S02]  /*0270*/  ISETP.GE.OR P1, PT, R19, UR14, P1 ;  /* 0x0000000e13007c0c */ /* 0x000fe40008f26670 */
[----:B--2---:R-:W-:-:S11]  /*0280*/  ISETP.GE.OR P0, PT, R18, R0, P0 ;  /* 0x000000001200720c */ /* 0x004fd60000706670 */
[----:B------:R-:W0:Y:S08]  /*0290*/  @!P1 LDC.64 R12, c[0x0][0x380] ;  /* 0x0000e000ff0c9b82 */ /* 0x000e300000000a00 */
[----:B------:R-:W1:Y:S01]  /*02a0*/  @!P0 LDC.64 R8, c[0x0][0x388] ;  /* 0x0000e200ff088b82 */ /* 0x000e620000000a00 */
[----:B0-----:R-:W-:-:S05]  /*02b0*/  @!P1 IMAD.WIDE R28, R6, 0x8, R12 ;  /* 0x00000008061c9825 */ /* 0x001fca00078e020c */
[----:B------:R-:W2:Y:S01]  /*02c0*/  @!P1 LDG.E.64 R24, desc[UR10][R28.64] ;  /* 0x0000000a1c189981 */ /* 0x000ea2000c1e1b00 */
[----:B-1----:R-:W-:-:S05]  /*02d0*/  @!P0 IMAD.WIDE R20, R7, 0x8, R8 ;  /* 0x0000000807148825 */ /* 0x002fca00078e0208 */
[----:B------:R-:W3:Y:S04]  /*02e0*/  @!P0 LDG.E.64 R26, desc[UR10][R20.64] ;  /* 0x0000000a141a8981 */ /* 0x000ee8000c1e1b00 */
[----:B--2---:R-:W-:Y:S04]  /*02f0*/  STS.64 [R4], R24 ;  /* 0x0000001804007388 */ /* 0x004fe80000000a00 */
[----:B---3--:R-:W-:Y:S01]  /*0300*/  STS.64 [R3], R26 ;  /* 0x0000001a03007388 */ /* 0x008fe20000000a00 */
[----:B------:R-:W-:Y:S06]  /*0310*/  BAR.SYNC.DEFER_BLOCKING 0x0 ;  /* 0x0000000000007b1d */ /* 0x000fec0000010000 */
[----:B------:R-:W-:Y:S04]  /*0320*/  LDS.64 R8, [R2] ;  /* 0x0000000002087984 */ /* 0x000fe80000000a00 */
[----:B------:R-:W0:Y:S04]  /*0330*/  LDS.128 R12, [R5] ;  /* 0x00000000050c7984 */ /* 0x000e280000000c00 */
[----:B------:R-:W1:Y:S04]  /*0340*/  LDS.64 R20, [R2+0x100] ;  /* 0x0001000002147984 */ /* 0x000e680000000a00 */
[----:B------:R-:W-:Y:S04]  /*0350*/  LDS.64 R22, [R2+0x200] ;  /* 0x0002000002167984 */ /* 0x000fe80000000a00 */
[----:B------:R-:W-:Y:S01]  /*0360*/  LDS.64 R24, [R2+0x400] ;  /* 0x0004000002187984 */ /* 0x000fe20000000a00 */
[----:B0-----:R-:W-:-:S03]  /*0370*/  DFMA R12, R12, R8, R10 ;  /* 0x000000080c0c722b */ /* 0x001fc6000000000a */
[----:B------:R-:W0:Y:S05]  /*0380*/  LDS.128 R8, [R5+0x10] ;  /* 0x0000100005087984 */ /* 0x000e2a0000000c00 */
[----:B-1----:R-:W-:Y:S01]  /*0390*/  DFMA R14, R20, R14, R12 ;  /* 0x0000000e140e722b */ /* 0x002fe2000000000c */
[----:B------:R-:W1:Y:S07]  /*03a0*/  LDS.64 R20, [R2+0x300] ;  /* 0x0003000002147984 */ /* 0x000e6e0000000a00 */
[----:B0-----:R-:W-:-:S02]  /*03b0*/  DFMA R8, R8, R22, R14 ;  /* 0x000000160808722b */ /* 0x001fc4000000000e */
[----:B------:R-:W0:Y:S04]  /*03c0*/  LDS.128 R12, [R5+0x20] ;  /* 0x00002000050c7984 */ /* 0x000e280000000c00 */
[----:B------:R-:W-:Y:S02]  /*03d0*/  LDS.64 R22, [R2+0x600] ;  /* 0x0006000002167984 */ /* 0x000fe40000000a00 */
[----:B-1----:R-:W-:Y:S02]  /*03e0*/  DFMA R10, R20, R10, R8 ;  /* 0x0000000a140a722b */ /* 0x002fe40000000008 */
[----:B------:R-:W1:Y:S06]  /*03f0*/  LDS.64 R20, [R2+0x500] ;  /* 0x0005000002147984 */ /* 0x000e6c0000000a00 */
        /* <DEDUP_REMOVED lines=57> */
[----:B------:R-:W2:Y:S02]  /*0790*/  LDS.64 R22, [R2+0x1d00] ;  /* 0x001d000002167984 */ /* 0x000ea40000000a00 */
[----:B-1----:R-:W-:Y:S02]  /*07a0*/  DFMA R10, R20, R10, R8 ;  /* 0x0000000a140a722b */ /* 0x002fe40000000008 */
[----:B------:R-:W-:Y:S06]  /*07b0*/  LDS.64 R20, [R2+0x1e00] ;  /* 0x001e000002147984 */ /* 0x000fec0000000a00 */
[----:B0-----:R-:W-:-:S02]  /*07c0*/  DFMA R24, R12, R24, R10 ;  /* 0x000000180c18722b */ /* 0x001fc4000000000a */
[----:B------:R-:W0:Y:S04]  /*07d0*/  LDS.128 R8, [R5+0xf0] ;  /* 0x0000f00005087984 */ /* 0x000e280000000c00 */
[----:B------:R-:W1:Y:S02]  /*07e0*/  LDS.64 R12, [R2+0x1f00] ;  /* 0x001f0000020c7984 */ /* 0x000e640000000a00 */
[----:B--2---:R-:W-:Y:S01]  /*07f0*/  DFMA R14, R22, R14, R24 ;  /* 0x0000000e160e722b */ /* 0x004fe20000000018 */
[----:B------:R-:W-:-:S04]  /*0800*/  UIADD3 UR5, UPT, UPT, UR5, 0x1, URZ ;  /* 0x0000000105057890 */ /* 0x000fc8000fffe0ff */
[----:B------:R-:W-:Y:S01]  /*0810*/  UISETP.NE.AND UP0, UPT, UR5, 0x1, UPT ;  /* 0x000000010500788c */ /* 0x000fe2000bf05270 */
[----:B------:R-:W-:Y:S01]  /*0820*/  VIADD R17, R17, 0x20 ;  /* 0x0000002011117836 */ /* 0x000fe20000000000 */
[----:B------:R-:W-:Y:S01]  /*0830*/  IADD3 R16, PT, PT, R16, 0x20, RZ ;  /* 0x0000002010107810 */ /* 0x000fe20007ffe0ff */
[----:B------:R-:W-:Y:S01]  /*0840*/  VIADD R6, R6, 0x20 ;  /* 0x0000002006067836 */ /* 0x000fe20000000000 */
[----:B------:R-:W-:Y:S01]  /*0850*/  LEA R7, R0, R7, 0x5 ;  /* 0x0000000700077211 */ /* 0x000fe200078e28ff */
[----:B0-----:R-:W-:-:S08]  /*0860*/  DFMA R8, R8, R20, R14 ;  /* 0x000000140808722b */ /* 0x001fd0000000000e */
[----:B-1----:R-:W-:Y:S01]  /*0870*/  DFMA R10, R12, R10, R8 ;  /* 0x0000000a0c0a722b */ /* 0x002fe20000000008 */
[----:B------:R-:W-:Y:S06]  /*0880*/  BAR.SYNC.DEFER_BLOCKING 0x0 ;  /* 0x0000000000007b1d */ /* 0x000fec0000010000 */
[----:B------:R-:W-:Y:S05]  /*0890*/  BRA.U UP0, `(.L_x_15) ;  /* 0xfffffff900647547 */ /* 0x000fea000b83ffff */
.L_x_14:
[----:B------:R-:W0:Y:S01]  /*08a0*/  LDCU UR4, c[0x0][0x398] ;  /* 0x00007300ff0477ac */ /* 0x000e220008000800 */
[----:B------:R-:W-:-:S04]  /*08b0*/  ISETP.GE.AND P0, PT, R18, UR13, PT ;  /* 0x0000000d12007c0c */ /* 0x000fc8000bf06270 */
[----:B0-----:R-:W-:-:S13]  /*08c0*/  ISETP.GE.OR P0, PT, R19, UR4, P0 ;  /* 0x0000000413007c0c */ /* 0x001fda0008706670 */
[----:B------:R-:W-:Y:S05]  /*08d0*/  @P0 EXIT ;  /* 0x000000000000094d */ /* 0x000fea0003800000 */
[----:B------:R-:W0:Y:S01]  /*08e0*/  LDC.64 R2, c[0x0][0x390] ;  /* 0x0000e400ff027b82 */ /* 0x000e220000000a00 */
[----:B------:R-:W-:-:S04]  /*08f0*/  IMAD R19, R19, UR13, R18 ;  /* 0x0000000d13137c24 */ /* 0x000fc8000f8e0212 */
[----:B0-----:R-:W-:-:S05]  /*0900*/  IMAD.WIDE R2, R19, 0x8, R2 ;  /* 0x0000000813027825 */ /* 0x001fca00078e0202 */
[----:B------:R-:W-:Y:S01]  /*0910*/  STG.E.64 desc[UR10][R2.64], R10 ;  /* 0x0000000a02007986 */ /* 0x000fe2000c101b0a */
[----:B------:R-:W-:Y:S05]  /*0920*/  EXIT ;  /* 0x000000000000794d */ /* 0x000fea0003800000 */
.L_x_16:
        /* <DEDUP_REMOVED lines=13> */
.L_x_36:


//--------------------- .text._Z9transposePdS_ii  --------------------------
	.section	.text._Z9transposePdS_ii,"ax",@progbits
	.align	128
        .global         _Z9transposePdS_ii
        .type           _Z9transposePdS_ii,@function
        .size           _Z9transposePdS_ii,(.L_x_37 - _Z9transposePdS_ii)
        .other          _Z9transposePdS_ii,@"STO_CUDA_ENTRY STV_DEFAULT"
_Z9transposePdS_ii:
.text._Z9transposePdS_ii:
[----:B------:R-:W-:Y:S01]  /*0000*/  LDC R1, c[0x0][0x37c] ;  /* 0x0000df00ff017b82 */ /* 0x000fe20000000800 */
[----:B------:R-:W0:Y:S01]  /*0010*/  S2R R9, SR_TID.X ;  /* 0x0000000000097919 */ /* 0x000e220000002100 */
[----:B------:R-:W0:Y:S01]  /*0020*/  LDCU.64 UR6, c[0x0][0x390] ;  /* 0x00007200ff0677ac */ /* 0x000e220008000a00 */
[----:B------:R-:W1:Y:S01]  /*0030*/  S2R R11, SR_TID.Y ;  /* 0x00000000000b7919 */ /* 0x000e620000002200 */
[----:B------:R-:W2:Y:S01]  /*0040*/  LDCU.64 UR4, c[0x0][0x358] ;  /* 0x00006b00ff0477ac */ /* 0x000ea20008000a00 */
[----:B------:R-:W3:Y:S01]  /*0050*/  S2R R4, SR_CTAID.X ;  /* 0x0000000000047919 */ /* 0x000ee20000002500 */
[----:B------:R-:W4:Y:S01]  /*0060*/  S2R R6, SR_CTAID.Y ;  /* 0x0000000000067919 */ /* 0x000f220000002600 */
[----:B0-----:R-:W-:-:S04]  /*0070*/  ISETP.GE.AND P0, PT, R9, UR7, PT ;  /* 0x0000000709007c0c */ /* 0x001fc8000bf06270 */
[----:B-1----:R-:W-:-:S13]  /*0080*/  ISETP.GE.OR P0, PT, R11, UR6, P0 ;  /* 0x000000060b007c0c */ /* 0x002fda0008706670 */
[----:B------:R-:W0:Y:S01]  /*0090*/  @!P0 LDC.64 R2, c[0x0][0x380] ;  /* 0x0000e000ff028b82 */ /* 0x000e220000000a00 */
[----:B----4-:R-:W-:Y:S02]  /*00a0*/  @!P0 IMAD R0, R6, 0x20, R11 ;  /* 0x0000002006008824 */ /* 0x010fe400078e020b */
[----:B---3--:R-:W-:-:S04]  /*00b0*/  @!P0 IMAD R5, R4, 0x20, R9 ;  /* 0x0000002004058824 */ /* 0x008fc800078e0209 */
[----:B------:R-:W-:-:S04]  /*00c0*/  @!P0 IMAD R5, R0, UR7, R5 ;  /* 0x0000000700058c24 */ /* 0x000fc8000f8e0205 */
[----:B0-----:R-:W-:-:S06]  /*00d0*/  @!P0 IMAD.WIDE.U32 R2, R5, 0x8, R2 ;  /* 0x0000000805028825 */ /* 0x001fcc00078e0002 */
[----:B--2---:R-:W2:Y:S01]  /*00e0*/  @!P0 LDG.E.64 R2, desc[UR4][R2.64] ;  /* 0x0000000402028981 */ /* 0x004ea2000c1e1b00 */
[----:B------:R-:W-:Y:S01]  /*00f0*/  @!P0 MOV R0, 0x400 ;  /* 0x0000040000008802 */ /* 0x000fe20000000f00 */
[----:B------:R-:W-:Y:S01]  /*0100*/  IMAD R6, R6, 0x20, R9 ;  /* 0x0000002006067824 */ /* 0x000fe200078e0209 */
[----:B------:R-:W-:Y:S01]  /*0110*/  LEA R7, R4, R11, 0x5 ;  /* 0x0000000b04077211 */ /* 0x000fe200078e28ff */
[----:B------:R-:W0:Y:S03]  /*0120*/  @!P0 S2R R5, SR_CgaCtaId ;  /* 0x0000000000058919 */ /* 0x000e260000008800 */
[----:B------:R-:W-:-:S04]  /*0130*/  ISETP.GE.AND P1, PT, R7, UR7, PT ;  /* 0x0000000707007c0c */ /* 0x000fc8000bf26270 */
[----:B------:R-:W-:Y:S02]  /*0140*/  ISETP.GE.OR P1, PT, R6, UR6, P1 ;  /* 0x0000000606007c0c */ /* 0x000fe40008f26670 */
[----:B0-----:R-:W-:-:S05]  /*0150*/  @!P0 LEA R0, R5, R0, 0x18 ;  /* 0x0000000005008211 */ /* 0x001fca00078ec0ff */
[----:B------:R-:W-:-:S05]  /*0160*/  @!P0 IMAD R0, R11, 0x108, R0 ;  /* 0x000001080b008824 */ /* 0x000fca00078e0200 */
[----:B------:R-:W-:-:S05]  /*0170*/  @!P0 LEA R5, R9, R0, 0x3 ;  /* 0x0000000009058211 */ /* 0x000fca00078e18ff */
[----:B--2---:R0:W-:Y:S01]  /*0180*/  @!P0 STS.64 [R5], R2 ;  /* 0x0000000205008388 */ /* 0x0041e20000000a00 */
[----:B------:R-:W-:Y:S06]  /*0190*/  BAR.SYNC.DEFER_BLOCKING 0x0 ;  /* 0x0000000000007b1d */ /* 0x000fec0000010000 */
[----:B------:R-:W-:Y:S05]  /*01a0*/  @P1 EXIT ;  /* 0x000000000000194d */ /* 0x000fea0003800000 */
[----:B0-----:R-:W0:Y:S01]  /*01b0*/  S2R R3, SR_CgaCtaId ;  /* 0x0000000000037919 */ /* 0x001e220000008800 */
[----:B------:R-:W-:Y:S01]  /*01c0*/  MOV R0, 0x400 ;  /* 0x0000040000007802 */ /* 0x000fe20000000f00 */
[----:B------:R-:W1:Y:S01]  /*01d0*/  LDC.64 R4, c[0x0][0x388] ;  /* 0x0000e200ff047b82 */ /* 0x000e620000000a00 */
[----:B------:R-:W-:-:S04]  /*01e0*/  IMAD R7, R7, UR6, R6 ;  /* 0x0000000607077c24 */ /* 0x000fc8000f8e0206 */
[----:B-1----:R-:W-:Y:S01]  /*01f0*/  IMAD.WIDE.U32 R4, R7, 0x8, R4 ;  /* 0x0000000807047825 */ /* 0x002fe200078e0004 */
[----:B0-----:R-:W-:-:S05]  /*0200*/  LEA R0, R3, R0, 0x18 ;  /* 0x0000000003007211 */ /* 0x001fca00078ec0ff */
[----:B------:R-:W-:-:S04]  /*0210*/  IMAD R0, R9, 0x108, R0 ;  /* 0x0000010809007824 */ /* 0x000fc800078e0200 */
[----:B------:R-:W-:-:S05]  /*0220*/  IMAD R0, R11, 0x8, R0 ;  /* 0x000000080b007824 */ /* 0x000fca00078e0200 */
[----:B------:R-:W0:Y:S04]  /*0230*/  LDS.64 R2, [R0] ;  /* 0x0000000000027984 */ /* 0x000e280000000a00 */
[----:B0-----:R-:W-:Y:S01]  /*0240*/  STG.E.64 desc[UR4][R4.64], R2 ;  /* 0x0000000204007986 */ /* 0x001fe2000c101b04 */
[----:B------:R-:W-:Y:S05]  /*0250*/  EXIT ;  /* 0x000000000000794d */ /* 0x000fea0003800000 */
.L_x_17:
        /* <DEDUP_REMOVED lines=10> */
.L_x_37:


//--------------------- .text._Z11vandermondePdS_ii --------------------------
	.section	.text._Z11vandermondePdS_ii,"ax",@progbits
	.align	128
        .global         _Z11vandermondePdS_ii
        .type           _Z11vandermondePdS_ii,@function
        .size           _Z11vandermondePdS_ii,(.L_x_31 - _Z11vandermondePdS_ii)
        .other          _Z11vandermondePdS_ii,@"STO_CUDA_ENTRY STV_DEFAULT"
_Z11vandermondePdS_ii:
.text._Z11vandermondePdS_ii:
[----:B------:R-:W-:Y:S01]  /*0000*/  LDC R1, c[0x0][0x37c] ;  /* 0x0000df00ff017b82 */ /* 0x000fe20000000800 */
[----:B------:R-:W0:Y:S07]  /*0010*/  S2R R3, SR_TID.Y ;  /* 0x0000000000037919 */ /* 0x000e2e0000002200 */
[----:B------:R-:W0:Y:S01]  /*0020*/  S2UR UR4, SR_CTAID.Y ;  /* 0x00000000000479c3 */ /* 0x000e220000002600 */
[----:B------:R-:W1:Y:S07]  /*0030*/  S2R R2, SR_TID.X ;  /* 0x0000000000027919 */ /* 0x000e6e0000002100 */
[----:B------:R-:W0:Y:S08]  /*0040*/  LDC R0, c[0x0][0x364] ;  /* 0x0000d900ff007b82 */ /* 0x000e300000000800 */
[----:B------:R-:W1:Y:S08]  /*0050*/  S2UR UR5, SR_CTAID.X ;  /* 0x00000000000579c3 */ /* 0x000e700000002500 */
[----:B------:R-:W1:Y:S08]  /*0060*/  LDC R27, c[0x0][0x360] ;  /* 0x0000d800ff1b7b82 */ /* 0x000e700000000800 */
[----:B------:R-:W2:Y:S01]  /*0070*/  LDC.64 R8, c[0x0][0x390] ;  /* 0x0000e400ff087b82 */ /* 0x000ea20000000a00 */
[----:B0-----:R-:W-:-:S02]  /*0080*/  IMAD R0, R0, UR4, R3 ;  /* 0x0000000400007c24 */ /* 0x001fc4000f8e0203 */
[----:B-1----:R-:W-:-:S03]  /*0090*/  IMAD R27, R27, UR5, R2 ;  /* 0x000000051b1b7c24 */ /* 0x002fc6000f8e0202 */
[----:B--2---:R-:W-:-:S04]  /*00a0*/  ISETP.GE.AND P0, PT, R0, R9, PT ;  /* 0x000000090000720c */ /* 0x004fc80003f06270 */
[----:B------:R-:W-:-:S13]  /*00b0*/  ISETP.GT.OR P0, PT, R27, R8, P0 ;  /* 0x000000081b00720c */ /* 0x000fda0000704670 */
[----:B------:R-:W-:Y:S05]  /*00c0*/  @P0 EXIT ;  /* 0x000000000000094d */ /* 0x000fea0003800000 */
[----:B------:R-:W0:Y:S01]  /*00d0*/  LDC.64 R6, c[0x0][0x380] ;  /* 0x0000e000ff067b82 */ /* 0x000e220000000a00 */
[----:B------:R-:W1:Y:S01]  /*00e0*/  LDCU.64 UR4, c[0x0][0x358] ;  /* 0x00006b00ff0477ac */ /* 0x000e620008000a00 */
[----:B0-----:R-:W-:-:S06]  /*00f0*/  IMAD.WIDE.U32 R6, R0, 0x8, R6 ;  /* 0x0000000800067825 */ /* 0x001fcc00078e0006 */
[----:B-1----:R-:W2:Y:S01]  /*0100*/  LDG.E.64 R6, desc[UR4][R6.64] ;  /* 0x0000000406067981 */ /* 0x002ea2000c1e1b00 */
[----:B------:R-:W-:Y:S01]  /*0110*/  VIADD R4, R8, 0x1 ;  /* 0x0000000108047836 */ /* 0x000fe20000000000 */
[----:B------:R-:W-:Y:S01]  /*0120*/  ISETP.GE.AND P2, PT, R27, RZ, PT ;  /* 0x000000ff1b00720c */ /* 0x000fe20003f46270 */
[----:B------:R-:W-:Y:S01]  /*0130*/  IMAD R0, R0, R8, R0 ;  /* 0x0000000800007224 */ /* 0x000fe200078e0200 */
[----:B------:R-:W-:Y:S02]  /*0140*/  BSSY.RECONVERGENT B0, `(.L_x_18) ;  /* 0x0000023000007945 */ /* 0x000fe40003800200 */
[-C--:B------:R-:W-:Y:S02]  /*0150*/  IABS R9, R4.reuse ;  /* 0x0000000400097213 */ /* 0x080fe40000000000 */
[----:B------:R-:W-:Y:S02]  /*0160*/  IABS R12, R4 ;  /* 0x00000004000c7213 */ /* 0x000fe40000000000 */
[----:B------:R-:W0:Y:S08]  /*0170*/  I2F.RP R5, R9 ;  /* 0x0000000900057306 */ /* 0x000e300000209400 */
[----:B0-----:R-:W0:Y:S02]  /*0180*/  MUFU.RCP R5, R5 ;  /* 0x0000000500057308 */ /* 0x001e240000001000 */
[----:B0-----:R-:W-:-:S02]  /*0190*/  VIADD R2, R5, 0xffffffe ;  /* 0x0ffffffe05027836 */ /* 0x001fc40000000000 */
[----:B------:R-:W-:-:S04]  /*01a0*/  IMAD.MOV R5, RZ, RZ, -R12 ;  /* 0x000000ffff057224 */ /* 0x000fc800078e0a0c */
[----:B------:R0:W1:Y:S02]  /*01b0*/  F2I.FTZ.U32.TRUNC.NTZ R3, R2 ;  /* 0x0000000200037305 */ /* 0x000064000021f000 */
[----:B0-----:R-:W-:Y:S02]  /*01c0*/  IMAD.MOV.U32 R2, RZ, RZ, RZ ;  /* 0x000000ffff027224 */ /* 0x001fe400078e00ff */
[----:B-1----:R-:W-:-:S04]  /*01d0*/  IMAD.MOV R10, RZ, RZ, -R3 ;  /* 0x000000ffff0a7224 */ /* 0x002fc800078e0a03 */
[----:B------:R-:W-:Y:S01]  /*01e0*/  IMAD R11, R10, R9, RZ ;  /* 0x000000090a0b7224 */ /* 0x000fe200078e02ff */
[----:B------:R-:W-:Y:S01]  /*01f0*/  IABS R10, R27 ;  /* 0x0000001b000a7213 */ /* 0x000fe20000000000 */
[----:B------:R-:W-:Y:S01]  /*0200*/  IMAD.IADD R27, R27, 0x1, R0 ;  /* 0x000000011b1b7824 */ /* 0x000fe200078e0200 */
[----:B------:R-:W-:Y:S01]  /*0210*/  MOV R0, 0x370 ;  /* 0x0000037000007802 */ /* 0x000fe20000000f00 */
[----:B------:R-:W-:-:S06]  /*0220*/  IMAD.HI.U32 R3, R3, R11, R2 ;  /* 0x0000000b03037227 */ /* 0x000fcc00078e0002 */
[----:B------:R-:W-:-:S04]  /*0230*/  IMAD.HI.U32 R3, R3, R10, RZ ;  /* 0x0000000a03037227 */ /* 0x000fc800078e00ff */
[----:B------:R-:W-:-:S05]  /*0240*/  IMAD R2, R3, R5, R10 ;  /* 0x0000000503027224 */ /* 0x000fca00078e020a */
[----:B------:R-:W-:-:S13]  /*0250*/  ISETP.GT.U32.AND P0, PT, R9, R2, PT ;  /* 0x000000020900720c */ /* 0x000fda0003f04070 */
[----:B------:R-:W-:Y:S01]  /*0260*/  @!P0 IMAD.IADD R2, R2, 0x1, -R9 ;  /* 0x0000000102028824 */ /* 0x000fe200078e0a09 */
[----:B------:R-:W-:-:S04]  /*0270*/  ISETP.NE.AND P0, PT, R4, RZ, PT ;  /* 0x000000ff0400720c */ /* 0x000fc80003f05270 */
[----:B------:R-:W-:-:S13]  /*0280*/  ISETP.GT.U32.AND P1, PT, R9, R2, PT ;  /* 0x000000020900720c */ /* 0x000fda0003f24070 */
[----:B------:R-:W-:-:S04]  /*0290*/  @!P1 IMAD.IADD R2, R2, 0x1, -R9 ;  /* 0x0000000102029824 */ /* 0x000fc800078e0a09 */
[----:B------:R-:W-:Y:S01]  /*02a0*/  @!P2 IMAD.MOV R2, RZ, RZ, -R2 ;  /* 0x000000ffff02a224 */ /* 0x000fe200078e0a02 */
[----:B------:R-:W-:-:S04]  /*02b0*/  @!P0 LOP3.LUT R2, RZ, R4, RZ, 0x33, !PT ;  /* 0x00000004ff028212 */ /* 0x000fc800078e33ff */
[----:B------:R-:W0:Y:S02]  /*02c0*/  I2F.F64 R4, R2 ;  /* 0x0000000200047312 */ /* 0x000e240000201c00 */
[----:B0-----:R-:W-:-:S04]  /*02d0*/  SHF.R.U32.HI R3, RZ, 0x14, R5 ;  /* 0x00000014ff037819 */ /* 0x001fc80000011605 */
[----:B------:R-:W-:-:S05]  /*02e0*/  LOP3.LUT R3, R3, 0x7ff, RZ, 0xc0, !PT ;  /* 0x000007ff03037812 */ /* 0x000fca00078ec0ff */
[----:B------:R-:W-:-:S05]  /*02f0*/  VIADD R9, R3, 0xfffffc0c ;  /* 0xfffffc0c03097836 */ /* 0x000fca0000000000 */
[CC--:B------:R-:W-:Y:S02]  /*0300*/  SHF.L.U32 R3, R4.reuse, R9.reuse, RZ ;  /* 0x0000000904037219 */ /* 0x0c0fe400000006ff */
[----:B------:R-:W-:Y:S02]  /*0310*/  SHF.L.U64.HI R26, R4, R9, R5 ;  /* 0x00000009041a7219 */ /* 0x000fe40000010205 */
[----:B------:R-:W-:-:S04]  /*0320*/  ISETP.NE.U32.AND P0, PT, R3, RZ, PT ;  /* 0x000000ff0300720c */ /* 0x000fc80003f05070 */
[----:B------:R-:W-:-:S04]  /*0330*/  ISETP.NE.AND.EX P0, PT, R26, -0x80000000, PT, P0 ;  /* 0x800000001a00780c */ /* 0x000fc80003f05300 */
[----:B------:R-:W-:Y:S01]  /*0340*/  PLOP3.LUT P0, PT, P0, PT, PT, 0x8, 0x80 ;  /* 0x000000000080781c */ /* 0x000fe2000070e170 */
[----:B--2---:R-:W-:-:S12]  /*0350*/  DADD R20, -RZ, |R6| ;  /* 0x00000000ff147229 */ /* 0x004fd80000000506 */
[----:B------:R-:W-:Y:S05]  /*0360*/  CALL.REL.NOINC `($_Z11vandermondePdS_ii$__internal_accurate_pow) ;  /* 0x0000000000bc7944 */ /* 0x000fea0003c00000 */
[----:B------:R-:W-:Y:S05]  /*0370*/  BSYNC.RECONVERGENT B0 ;  /* 0x0000000000007941 */ /* 0x000fea0003800200 */
.L_x_18:
[----:B------:R-:W-:Y:S01]  /*0380*/  DSETP.NEU.AND P2, PT, R6, RZ, PT ;  /* 0x000000ff0600722a */ /* 0x000fe20003f4d000 */
[----:B------:R-:W-:Y:S01]  /*0390*/  IMAD.MOV.U32 R8, RZ, RZ, R13 ;  /* 0x000000ffff087224 */ /* 0x000fe200078e000d */
[----:B------:R-:W-:Y:S01]  /*03a0*/  BSSY.RECONVERGENT B0, `(.L_x_19) ;  /* 0x0000021000007945 */ /* 0x000fe20003800200 */
[----:B------:R-:W-:-:S03]  /*03b0*/  IMAD.MOV.U32 R9, RZ, RZ, R16 ;  /* 0x000000ffff097224 */ /* 0x000fc600078e0010 */
[----:B------:R-:W-:-:S03]  /*03c0*/  ISETP.GE.OR P3, PT, R5, RZ, P2 ;  /* 0x000000ff0500720c */ /* 0x000fc60001766670 */
[----:B------:R-:W-:Y:S02]  /*03d0*/  DADD R10, -RZ, -R8 ;  /* 0x00000000ff0a7229 */ /* 0x000fe40000000908 */
[----:B------:R-:W-:-:S03]  /*03e0*/  DADD R8, R6, R4 ;  /* 0x0000000006087229 */ /* 0x000fc60000000004 */
[----:B------:R-:W-:-:S04]  /*03f0*/  @!P2 ISETP.NE.U32.AND P1, PT, R3, RZ, PT ;  /* 0x000000ff0300a20c */ /* 0x000fc80003f25070 */
[----:B------:R-:W-:Y:S02]  /*0400*/  @!P2 ISETP.NE.AND.EX P1, PT, R26, -0x80000000, PT, P1 ;  /* 0x800000001a00a80c */ /* 0x000fe40003f25310 */
[----:B------:R-:W-:Y:S02]  /*0410*/  FSEL R0, R10, R13, P0 ;  /* 0x0000000d0a007208 */ /* 0x000fe40000000000 */
[----:B------:R-:W-:Y:S02]  /*0420*/  LOP3.LUT R8, R9, 0x7ff00000, RZ, 0xc0, !PT ;  /* 0x7ff0000009087812 */ /* 0x000fe400078ec0ff */
[----:B------:R-:W-:Y:S02]  /*0430*/  FSEL R11, R11, R16, P0 ;  /* 0x000000100b0b7208 */ /* 0x000fe40000000000 */
[----:B------:R-:W-:-:S05]  /*0440*/  ISETP.NE.AND P4, PT, R8, 0x7ff00000, PT ;  /* 0x7ff000000800780c */ /* 0x000fca0003f85270 */
[----:B------:R-:W-:Y:S01]  /*0450*/  @!P2 DSETP.NEU.AND P0, PT, |R4|, 0.5, !P1 ;  /* 0x3fe000000400a42a */ /* 0x000fe20004f0d200 */
[----:B------:R-:W-:-:S04]  /*0460*/  ISETP.GE.AND P1, PT, R7, RZ, PT ;  /* 0x000000ff0700720c */ /* 0x000fc80003f26270 */
[----:B------:R-:W-:Y:S01]  /*0470*/  FSEL R8, R0, R13, !P1 ;  /* 0x0000000d00087208 */ /* 0x000fe20004800000 */
[----:B------:R-:W-:Y:S01]  /*0480*/  @!P2 IMAD.MOV.U32 R8, RZ, RZ, RZ ;  /* 0x000000ffff08a224 */ /* 0x000fe200078e00ff */
[----:B------:R-:W-:Y:S02]  /*0490*/  @!P2 SEL R3, R7, RZ, P0 ;  /* 0x000000ff0703a207 */ /* 0x000fe40000000000 */
[----:B------:R-:W-:Y:S02]  /*04a0*/  FSEL R9, R11, R16, !P1 ;  /* 0x000000100b097208 */ /* 0x000fe40004800000 */
[----:B------:R-:W-:-:S05]  /*04b0*/  @!P3 LOP3.LUT R3, R3, 0x7ff00000, RZ, 0xfc, !PT ;  /* 0x7ff000000303b812 */ /* 0x000fca00078efcff */
[----:B------:R-:W-:Y:S01]  /*04c0*/  @!P2 IMAD.MOV.U32 R9, RZ, RZ, R3 ;  /* 0x000000ffff09a224 */ /* 0x000fe200078e0003 */
[----:B------:R-:W-:Y:S06]  /*04d0*/  @P4 BRA `(.L_x_20) ;  /* 0x0000000000344947 */ /* 0x000fec0003800000 */
[----:B------:R-:W-:-:S14]  /*04e0*/  DSETP.NAN.AND P2, PT, R6, R6, PT ;  /* 0x000000060600722a */ /* 0x000fdc0003f48000 */
[----:B------:R-:W-:Y:S01]  /*04f0*/  @P2 DADD R8, R6, R4 ;  /* 0x0000000006082229 */ /* 0x000fe20000000004 */
[----:B------:R-:W-:Y:S10]  /*0500*/  @P2 BRA `(.L_x_20) ;  /* 0x0000000000282947 */ /* 0x000ff40003800000 */
[----:B------:R-:W-:-:S14]  /*0510*/  DSETP.NEU.AND P2, PT, |R6|, +INF , PT ;  /* 0x7ff000000600742a */ /* 0x000fdc0003f4d200 */
[----:B------:R-:W-:Y:S05]  /*0520*/  @P2 BRA `(.L_x_20) ;  /* 0x0000000000202947 */ /* 0x000fea0003800000 */
[C---:B------:R-:W-:Y:S01]  /*0530*/  ISETP.GE.AND P2, PT, R5.reuse, RZ, PT ;  /* 0x000000ff0500720c */ /* 0x040fe20003f46270 */
[----:B------:R-:W-:Y:S01]  /*0540*/  IMAD.MOV.U32 R8, RZ, RZ, RZ ;  /* 0x000000ffff087224 */ /* 0x000fe200078e00ff */
[----:B------:R-:W-:Y:S02]  /*0550*/  LOP3.LUT R4, R5, 0x7fffffff, RZ, 0xc0, !PT ;  /* 0x7fffffff05047812 */ /* 0x000fe400078ec0ff */
[----:B------:R-:W-:Y:S02]  /*0560*/  SEL R9, RZ, 0x7ff00000, !P2 ;  /* 0x7ff00000ff097807 */ /* 0x000fe40005000000 */
[----:B------:R-:W-:-:S03]  /*0570*/  ISETP.NE.AND P2, PT, R4, 0x3fe00000, PT ;  /* 0x3fe000000400780c */ /* 0x000fc60003f45270 */
[----:B------:R-:W-:-:S05]  /*0580*/  VIADD R0, R9, 0x80000000 ;  /* 0x8000000009007836 */ /* 0x000fca0000000000 */
[----:B------:R-:W-:-:S04]  /*0590*/  SEL R0, R0, R9, P2 ;  /* 0x0000000900007207 */ /* 0x000fc80001000000 */
[----:B------:R-:W-:-:S07]  /*05a0*/  @!P1 SEL R9, R0, R9, P0 ;  /* 0x0000000900099207 */ /* 0x000fce0000000000 */
.L_x_20:
[----:B------:R-:W-:Y:S05]  /*05b0*/  BSYNC.RECONVERGENT B0 ;  /* 0x0000000000007941 */ /* 0x000fea0003800200 */
.L_x_19:
[----:B------:R-:W0:Y:S01]  /*05c0*/  LDC.64 R10, c[0x0][0x388] ;  /* 0x0000e200ff0a7b82 */ /* 0x000e220000000a00 */
[----:B------:R-:W-:Y:S01]  /*05d0*/  ISETP.NE.AND P1, PT, R2, RZ, PT ;  /* 0x000000ff0200720c */ /* 0x000fe20003f25270 */
[----:B------:R-:W-:-:S03]  /*05e0*/  DSETP.NEU.AND P0, PT, R6, 1, PT ;  /* 0x3ff000000600742a */ /* 0x000fc60003f0d000 */
[----:B------:R-:W-:Y:S02]  /*05f0*/  FSEL R4, R8, RZ, P1 ;  /* 0x000000ff08047208 */ /* 0x000fe40000800000 */
[----:B------:R-:W-:Y:S02]  /*0600*/  FSEL R8, R9, 1.875, P1 ;  /* 0x3ff0000009087808 */ /* 0x000fe40000800000 */
[----:B------:R-:W-:Y:S02]  /*0610*/  FSEL R4, R4, RZ, P0 ;  /* 0x000000ff04047208 */ /* 0x000fe40000000000 */
[----:B------:R-:W-:Y:S01]  /*0620*/  FSEL R5, R8, 1.875, P0 ;  /* 0x3ff0000008057808 */ /* 0x000fe20000000000 */
[----:B0-----:R-:W-:-:S05]  /*0630*/  IMAD.WIDE R2, R27, 0x8, R10 ;  /* 0x000000081b027825 */ /* 0x001fca00078e020a */
[----:B------:R-:W-:Y:S01]  /*0640*/  STG.E.64 desc[UR4][R2.64], R4 ;  /* 0x0000000402007986 */ /* 0x000fe2000c101b04 */
[----:B------:R-:W-:Y:S05]  /*0650*/  EXIT ;  /* 0x000000000000794d */ /* 0x000fea0003800000 */
        .type           $_Z11vandermondePdS_ii$__internal_accurate_pow,@function
        .size           $_Z11vandermondePdS_ii$__internal_accurate_pow,(.L_x_31 - $_Z11vandermondePdS_ii$__internal_accurate_pow)
$_Z11vandermondePdS_ii$__internal_accurate_pow:
[----:B------:R-:W-:Y:S01]  /*0660*/  ISETP.GT.U32.AND P1, PT, R21, 0xfffff, PT ;  /* 0x000fffff1500780c */ /* 0x000fe20003f24070 */
[----:B------:R-:W-:Y:S01]  /*0670*/  IMAD.MOV.U32 R10, RZ, RZ, R21 ;  /* 0x000000ffff0a7224 */ /* 0x000fe200078e0015 */
[----:B------:R-:W-:Y:S01]  /*0680*/  UMOV UR6, 0x7d2cafe2 ;  /* 0x7d2cafe200067882 */ /* 0x000fe20000000000 */
[----:B------:R-:W-:Y:S01]  /*0690*/  IMAD.MOV.U32 R12, RZ, RZ, R20 ;  /* 0x000000ffff0c7224 */ /* 0x000fe200078e0014 */
[----:B------:R-:W-:Y:S01]  /*06a0*/  UMOV UR7, 0x3eb0f5ff ;  /* 0x3eb0f5ff00077882 */ /* 0x000fe20000000000 */
[----:B------:R-:W-:Y:S01]  /*06b0*/  IMAD.MOV.U32 R16, RZ, RZ, RZ ;  /* 0x000000ffff107224 */ /* 0x000fe200078e00ff */
[----:B------:R-:W-:Y:S01]  /*06c0*/  UMOV UR8, 0x3b39803f ;  /* 0x3b39803f00087882 */ /* 0x000fe20000000000 */
[----:B------:R-:W-:Y:S01]  /*06d0*/  IMAD.MOV.U32 R18, RZ, RZ, 0x41ad3b5a ;  /* 0x41ad3b5aff127424 */ /* 0x000fe200078e00ff */
[----:B------:R-:W-:Y:S01]  /*06e0*/  UMOV UR9, 0x3c7abc9e ;  /* 0x3c7abc9e00097882 */ /* 0x000fe20000000000 */
[----:B------:R-:W-:-:S04]  /*06f0*/  IMAD.MOV.U32 R19, RZ, RZ, 0x3ed0f5d2 ;  /* 0x3ed0f5d2ff137424 */ /* 0x000fc800078e00ff */
[----:B------:R-:W-:-:S10]  /*0700*/  @!P1 DMUL R8, R20, 1.80143985094819840000e+16 ;  /* 0x4350000014089828 */ /* 0x000fd40000000000 */
[----:B------:R-:W-:Y:S02]  /*0710*/  @!P1 IMAD.MOV.U32 R10, RZ, RZ, R9 ;  /* 0x000000ffff0a9224 */ /* 0x000fe400078e0009 */
[----:B------:R-:W-:Y:S01]  /*0720*/  @!P1 IMAD.MOV.U32 R12, RZ, RZ, R8 ;  /* 0x000000ffff0c9224 */ /* 0x000fe200078e0008 */
[----:B------:R-:W-:Y:S02]  /*0730*/  SHF.R.U32.HI R8, RZ, 0x14, R21 ;  /* 0x00000014ff087819 */ /* 0x000fe40000011615 */
[----:B------:R-:W-:Y:S02]  /*0740*/  LOP3.LUT R10, R10, 0x800fffff, RZ, 0xc0, !PT ;  /* 0x800fffff0a0a7812 */ /* 0x000fe400078ec0ff */
[----:B------:R-:W-:Y:S02]  /*0750*/  @!P1 LEA.HI R8, R9, 0xffffffca, RZ, 0xc ;  /* 0xffffffca09089811 */ /* 0x000fe400078f60ff */
[----:B------:R-:W-:-:S03]  /*0760*/  LOP3.LUT R13, R10, 0x3ff00000, RZ, 0xfc, !PT ;  /* 0x3ff000000a0d7812 */ /* 0x000fc600078efcff */
[----:B------:R-:W-:Y:S01]  /*0770*/  VIADD R9, R8, 0xfffffc01 ;  /* 0xfffffc0108097836 */ /* 0x000fe20000000000 */
[----:B------:R-:W-:-:S13]  /*0780*/  ISETP.GE.U32.AND P2, PT, R13, 0x3ff6a09f, PT ;  /* 0x3ff6a09f0d00780c */ /* 0x000fda0003f46070 */
[----:B------:R-:W-:Y:S02]  /*0790*/  @P2 VIADD R11, R13, 0xfff00000 ;  /* 0xfff000000d0b2836 */ /* 0x000fe40000000000 */
[----:B------:R-:W-:Y:S02]  /*07a0*/  @P2 VIADD R9, R8, 0xfffffc02 ;  /* 0xfffffc0208092836 */ /* 0x000fe40000000000 */
[----:B------:R-:W-:-:S06]  /*07b0*/  @P2 IMAD.MOV.U32 R13, RZ, RZ, R11 ;  /* 0x000000ffff0d2224 */ /* 0x000fcc00078e000b */
[C---:B------:R-:W-:Y:S02]  /*07c0*/  DADD R14, R12.reuse, 1 ;  /* 0x3ff000000c0e7429 */ /* 0x040fe40000000000 */
[----:B------:R-:W-:-:S04]  /*07d0*/  DADD R12, R12, -1 ;  /* 0xbff000000c0c7429 */ /* 0x000fc80000000000 */
[----:B------:R-:W0:Y:S02]  /*07e0*/  MUFU.RCP64H R17, R15 ;  /* 0x0000000f00117308 */ /* 0x000e240000001800 */
[----:B0-----:R-:W-:-:S08]  /*07f0*/  DFMA R10, -R14, R16, 1 ;  /* 0x3ff000000e0a742b */ /* 0x001fd00000000110 */
[----:B------:R-:W-:-:S08]  /*0800*/  DFMA R10, R10, R10, R10 ;  /* 0x0000000a0a0a722b */ /* 0x000fd0000000000a */
[----:B------:R-:W-:-:S08]  /*0810*/  DFMA R16, R16, R10, R16 ;  /* 0x0000000a1010722b */ /* 0x000fd00000000010 */
[----:B------:R-:W-:-:S08]  /*0820*/  DMUL R10, R12, R16 ;  /* 0x000000100c0a7228 */ /* 0x000fd00000000000 */
[----:B------:R-:W-:-:S08]  /*0830*/  DFMA R10, R12, R16, R10 ;  /* 0x000000100c0a722b */ /* 0x000fd0000000000a */
[----:B------:R-:W-:-:S08]  /*0840*/  DMUL R24, R10, R10 ;  /* 0x0000000a0a187228 */ /* 0x000fd00000000000 */
[----:B------:R-:W-:Y:S01]  /*0850*/  DFMA R14, R24, UR6, R18 ;  /* 0x00000006180e7c2b */ /* 0x000fe20008000012 */
[----:B------:R-:W-:Y:S01]  /*0860*/  UMOV UR6, 0x75488a3f ;  /* 0x75488a3f00067882 */ /* 0x000fe20000000000 */
[----:B------:R-:W-:-:S06]  /*0870*/  UMOV UR7, 0x3ef3b20a ;  /* 0x3ef3b20a00077882 */ /* 0x000fcc0000000000 */
[----:B------:R-:W-:Y:S01]  /*0880*/  DFMA R14, R24, R14, UR6 ;  /* 0x00000006180e7e2b */ /* 0x000fe2000800000e */
[----:B------:R-:W-:Y:S01]  /*0890*/  UMOV UR6, 0xe4faecd5 ;  /* 0xe4faecd500067882 */ /* 0x000fe20000000000 */
[----:B------:R-:W-:-:S06]  /*08a0*/  UMOV UR7, 0x3f1745cd ;  /* 0x3f1745cd00077882 */ /* 0x000fcc0000000000 */
[----:B------:R-:W-:Y:S01]  /*08b0*/  DFMA R14, R24, R14, UR6 ;  /* 0x00000006180e7e2b */ /* 0x000fe2000800000e */
[----:B------:R-:W-:Y:S01]  /*08c0*/  UMOV UR6, 0x258a578b ;  /* 0x258a578b00067882 */ /* 0x000fe20000000000 */
[----:B------:R-:W-:-:S06]  /*08d0*/  UMOV UR7, 0x3f3c71c7 ;  /* 0x3f3c71c700077882 */ /* 0x000fcc0000000000 */
[----:B------:R-:W-:Y:S01]  /*08e0*/  DFMA R22, R24, R14, UR6 ;  /* 0x0000000618167e2b */ /* 0x000fe2000800000e */
[----:B------:R-:W-:Y:S01]  /*08f0*/  UMOV UR6, 0x9242b910 ;  /* 0x9242b91000067882 */ /* 0x000fe20000000000 */
[----:B------:R-:W-:Y:S01]  /*0900*/  UMOV UR7, 0x3f624924 ;  /* 0x3f62492400077882 */ /* 0x000fe20000000000 */
[----:B------:R-:W-:-:S05]  /*0910*/  DADD R14, R12, -R10 ;  /* 0x000000000c0e7229 */ /* 0x000fca000000080a */
[----:B------:R-:W-:Y:S01]  /*0920*/  DFMA R22, R24, R22, UR6 ;  /* 0x0000000618167e2b */ /* 0x000fe20008000016 */
[----:B------:R-:W-:Y:S01]  /*0930*/  UMOV UR6, 0x99999dfb ;  /* 0x99999dfb00067882 */ /* 0x000fe20000000000 */
[----:B------:R-:W-:Y:S01]  /*0940*/  UMOV UR7, 0x3f899999 ;  /* 0x3f89999900077882 */ /* 0x000fe20000000000 */
[----:B------:R-:W-:-:S05]  /*0950*/  DADD R14, R14, R14 ;  /* 0x000000000e0e7229 */ /* 0x000fca000000000e */
[----:B------:R-:W-:Y:S01]  /*0960*/  DFMA R22, R24, R22, UR6 ;  /* 0x0000000618167e2b */ /* 0x000fe20008000016 */
[----:B------:R-:W-:Y:S01]  /*0970*/  UMOV UR6, 0x55555555 ;  /* 0x5555555500067882 */ /* 0x000fe20000000000 */
[----:B------:R-:W-:Y:S01]  /*0980*/  UMOV UR7, 0x3fb55555 ;  /* 0x3fb5555500077882 */ /* 0x000fe20000000000 */
[----:B------:R-:W-:-:S05]  /*0990*/  DFMA R14, R12, -R10, R14 ;  /* 0x8000000a0c0e722b */ /* 0x000fca000000000e */
[----:B------:R-:W-:-:S03]  /*09a0*/  DFMA R12, R24, R22, UR6 ;  /* 0x00000006180c7e2b */ /* 0x000fc60008000016 */
[----:B------:R-:W-:Y:S02]  /*09b0*/  DMUL R14, R16, R14 ;  /* 0x0000000e100e7228 */ /* 0x000fe40000000000 */
[----:B------:R-:W-:-:S03]  /*09c0*/  DMUL R16, R10, R10 ;  /* 0x0000000a0a107228 */ /* 0x000fc60000000000 */
[----:B------:R-:W-:Y:S01]  /*09d0*/  DADD R18, -R12, UR6 ;  /* 0x000000060c127e29 */ /* 0x000fe20008000100 */
[----:B------:R-:W-:Y:S01]  /*09e0*/  UMOV UR6, 0xb9e7b0 ;  /* 0x00b9e7b000067882 */ /* 0x000fe20000000000 */
[----:B------:R-:W-:-:S03]  /*09f0*/  UMOV UR7, 0x3c46a4cb ;  /* 0x3c46a4cb00077882 */ /* 0x000fc60000000000 */
[----:B------:R-:W-:-:S03]  /*0a00*/  DFMA R20, R10, R10, -R16 ;  /* 0x0000000a0a14722b */ /* 0x000fc60000000810 */
[----:B------:R-:W-:Y:S02]  /*0a10*/  DFMA R18, R24, R22, R18 ;  /* 0x000000161812722b */ /* 0x000fe40000000012 */
[----:B------:R-:W-:Y:S01]  /*0a20*/  DMUL R24, R10, R16 ;  /* 0x000000100a187228 */ /* 0x000fe20000000000 */
[----:B------:R-:W-:Y:S02]  /*0a30*/  VIADD R23, R15, 0x100000 ;  /* 0x001000000f177836 */ /* 0x000fe40000000000 */
[----:B------:R-:W-:-:S03]  /*0a40*/  IMAD.MOV.U32 R22, RZ, RZ, R14 ;  /* 0x000000ffff167224 */ /* 0x000fc600078e000e */
[----:B------:R-:W-:Y:S01]  /*0a50*/  DADD R18, R18, -UR6 ;  /* 0x8000000612127e29 */ /* 0x000fe20008000000 */
[----:B------:R-:W-:Y:S01]  /*0a60*/  UMOV UR6, 0x80000000 ;  /* 0x8000000000067882 */ /* 0x000fe20000000000 */
[----:B------:R-:W-:Y:S01]  /*0a70*/  UMOV UR7, 0x43300000 ;  /* 0x4330000000077882 */ /* 0x000fe20000000000 */
[C---:B------:R-:W-:Y:S02]  /*0a80*/  DFMA R22, R10.reuse, R22, R20 ;  /* 0x000000160a16722b */ /* 0x040fe40000000014 */
[----:B------:R-:W-:-:S08]  /*0a90*/  DFMA R20, R10, R16, -R24 ;  /* 0x000000100a14722b */ /* 0x000fd00000000818 */
[----:B------:R-:W-:Y:S02]  /*0aa0*/  DFMA R20, R14, R16, R20 ;  /* 0x000000100e14722b */ /* 0x000fe40000000014 */
[----:B------:R-:W-:-:S06]  /*0ab0*/  DADD R16, R12, R18 ;  /* 0x000000000c107229 */ /* 0x000fcc0000000012 */
[----:B------:R-:W-:Y:S02]  /*0ac0*/  DFMA R20, R10, R22, R20 ;  /* 0x000000160a14722b */ /* 0x000fe40000000014 */
[----:B------:R-:W-:Y:S02]  /*0ad0*/  DADD R22, R12, -R16 ;  /* 0x000000000c167229 */ /* 0x000fe40000000810 */
[----:B------:R-:W-:-:S06]  /*0ae0*/  DMUL R12, R16, R24 ;  /* 0x00000018100c7228 */ /* 0x000fcc0000000000 */
[----:B------:R-:W-:Y:S02]  /*0af0*/  DADD R22, R18, R22 ;  /* 0x0000000012167229 */ /* 0x000fe40000000016 */
[----:B------:R-:W-:-:S08]  /*0b00*/  DFMA R18, R16, R24, -R12 ;  /* 0x000000181012722b */ /* 0x000fd0000000080c */
[----:B------:R-:W-:-:S08]  /*0b10*/  DFMA R18, R16, R20, R18 ;  /* 0x000000141012722b */ /* 0x000fd00000000012 */
[----:B------:R-:W-:-:S08]  /*0b20*/  DFMA R22, R22, R24, R18 ;  /* 0x000000181616722b */ /* 0x000fd00000000012 */
[----:B------:R-:W-:-:S08]  /*0b30*/  DADD R18, R12, R22 ;  /* 0x000000000c127229 */ /* 0x000fd00000000016 */
[--C-:B------:R-:W-:Y:S02]  /*0b40*/  DADD R16, R10, R18.reuse ;  /* 0x000000000a107229 */ /* 0x100fe40000000012 */
[----:B------:R-:W-:-:S06]  /*0b50*/  DADD R12, R12, -R18 ;  /* 0x000000000c0c7229 */ /* 0x000fcc0000000812 */
[----:B------:R-:W-:Y:S02]  /*0b60*/  DADD R10, R10, -R16 ;  /* 0x000000000a0a7229 */ /* 0x000fe40000000810 */
[----:B------:R-:W-:-:S06]  /*0b70*/  DADD R12, R22, R12 ;  /* 0x00000000160c7229 */ /* 0x000fcc000000000c */
[----:B------:R-:W-:-:S08]  /*0b80*/  DADD R10, R18, R10 ;  /* 0x00000000120a7229 */ /* 0x000fd0000000000a */
[----:B------:R-:W-:-:S08]  /*0b90*/  DADD R10, R12, R10 ;  /* 0x000000000c0a7229 */ /* 0x000fd0000000000a */
[----:B------:R-:W-:Y:S01]  /*0ba0*/  DADD R14, R14, R10 ;  /* 0x000000000e0e7229 */ /* 0x000fe2000000000a */
[----:B------:R-:W-:Y:S01]  /*0bb0*/  LOP3.LUT R10, R9, 0x80000000, RZ, 0x3c, !PT ;  /* 0x80000000090a7812 */ /* 0x000fe200078e3cff */
[----:B------:R-:W-:-:S06]  /*0bc0*/  IMAD.MOV.U32 R11, RZ, RZ, 0x43300000 ;  /* 0x43300000ff0b7424 */ /* 0x000fcc00078e00ff */
[----:B------:R-:W-:Y:S02]  /*0bd0*/  DADD R12, R16, R14 ;  /* 0x00000000100c7229 */ /* 0x000fe4000000000e */
[----:B------:R-:W-:Y:S01]  /*0be0*/  DADD R10, R10, -UR6 ;  /* 0x800000060a0a7e29 */ /* 0x000fe20008000000 */
[----:B------:R-:W-:Y:S01]  /*0bf0*/  UMOV UR6, 0xfefa39ef ;  /* 0xfefa39ef00067882 */ /* 0x000fe20000000000 */
[----:B------:R-:W-:-:S04]  /*0c00*/  UMOV UR7, 0x3fe62e42 ;  /* 0x3fe62e4200077882 */ /* 0x000fc80000000000 */
[--C-:B------:R-:W-:Y:S02]  /*0c10*/  DADD R16, R16, -R12.reuse ;  /* 0x0000000010107229 */ /* 0x100fe4000000080c */
[----:B------:R-:W-:-:S06]  /*0c20*/  DFMA R8, R10, UR6, R12 ;  /* 0x000000060a087c2b */ /* 0x000fcc000800000c */
[----:B------:R-:W-:Y:S02]  /*0c30*/  DADD R16, R14, R16 ;  /* 0x000000000e107229 */ /* 0x000fe40000000010 */
[----:B------:R-:W-:-:S08]  /*0c40*/  DFMA R18, R10, -UR6, R8 ;  /* 0x800000060a127c2b */ /* 0x000fd00008000008 */
[----:B------:R-:W-:-:S08]  /*0c50*/  DADD R18, -R12, R18 ;  /* 0x000000000c127229 */ /* 0x000fd00000000112 */
[----:B------:R-:W-:-:S08]  /*0c60*/  DADD R14, R16, -R18 ;  /* 0x00000000100e7229 */ /* 0x000fd00000000812 */
[----:B------:R-:W-:Y:S01]  /*0c70*/  DFMA R14, R10, UR8, R14 ;  /* 0x000000080a0e7c2b */ /* 0x000fe2000800000e */
[C---:B------:R-:W-:Y:S01]  /*0c80*/  IMAD.SHL.U32 R10, R5.reuse, 0x2, RZ ;  /* 0x00000002050a7824 */ /* 0x040fe200078e00ff */
[----:B------:R-:W-:-:S04]  /*0c90*/  LOP3.LUT R11, R5, 0xff0fffff, RZ, 0xc0, !PT ;  /* 0xff0fffff050b7812 */ /* 0x000fc800078ec0ff */
[----:B------:R-:W-:Y:S02]  /*0ca0*/  ISETP.GT.U32.AND P1, PT, R10, -0x2000001, PT ;  /* 0xfdffffff0a00780c */ /* 0x000fe40003f24070 */
[----:B------:R-:W-:Y:S01]  /*0cb0*/  DADD R12, R8, R14 ;  /* 0x00000000080c7229 */ /* 0x000fe2000000000e */
[----:B------:R-:W-:Y:S01]  /*0cc0*/  IMAD.MOV.U32 R10, RZ, RZ, R4 ;  /* 0x000000ffff0a7224 */ /* 0x000fe200078e0004 */
[----:B------:R-:W-:-:S06]  /*0cd0*/  SEL R11, R11, R5, P1 ;  /* 0x000000050b0b7207 */ /* 0x000fcc0000800000 */
[----:B------:R-:W-:Y:S02]  /*0ce0*/  DADD R16, R8, -R12 ;  /* 0x0000000008107229 */ /* 0x000fe4000000080c */
[----:B------:R-:W-:-:S06]  /*0cf0*/  DMUL R8, R12, R10 ;  /* 0x0000000a0c087228 */ /* 0x000fcc0000000000 */
[----:B------:R-:W-:Y:S02]  /*0d00*/  DADD R16, R14, R16 ;  /* 0x000000000e107229 */ /* 0x000fe40000000010 */
[----:B------:R-:W-:-:S08]  /*0d10*/  DFMA R12, R12, R10, -R8 ;  /* 0x0000000a0c0c722b */ /* 0x000fd00000000808 */
[----:B------:R-:W-:Y:S01]  /*0d20*/  DFMA R16, R16, R10, R12 ;  /* 0x0000000a1010722b */ /* 0x000fe2000000000c */
[----:B------:R-:W-:Y:S02]  /*0d30*/  IMAD.MOV.U32 R10, RZ, RZ, 0x652b82fe ;  /* 0x652b82feff0a7424 */ /* 0x000fe400078e00ff */
[----:B------:R-:W-:-:S05]  /*0d40*/  IMAD.MOV.U32 R11, RZ, RZ, 0x3ff71547 ;  /* 0x3ff71547ff0b7424 */ /* 0x000fca00078e00ff */
[----:B------:R-:W-:-:S08]  /*0d50*/  DADD R12, R8, R16 ;  /* 0x00000000080c7229 */ /* 0x000fd00000000010 */
[----:B------:R-:W-:Y:S02]  /*0d60*/  DFMA R10, R12, R10, 6.75539944105574400000e+15 ;  /* 0x433800000c0a742b */ /* 0x000fe4000000000a */
[----:B------:R-:W-:Y:S01]  /*0d70*/  FSETP.GEU.AND P1, PT, |R13|, 4.1917929649353027344, PT ;  /* 0x4086232b0d00780b */ /* 0x000fe20003f2e200 */
[----:B------:R-:W-:-:S05]  /*0d80*/  DADD R8, R8, -R12 ;  /* 0x0000000008087229 */ /* 0x000fca000000080c */
[----:B------:R-:W-:-:S03]  /*0d90*/  DADD R14, R10, -6.75539944105574400000e+15 ;  /* 0xc33800000a0e7429 */ /* 0x000fc60000000000 */
[----:B------:R-:W-:-:S05]  /*0da0*/  DADD R16, R16, R8 ;  /* 0x0000000010107229 */ /* 0x000fca0000000008 */
[----:B------:R-:W-:Y:S01]  /*0db0*/  DFMA R18, R14, -UR6, R12 ;  /* 0x800000060e127c2b */ /* 0x000fe2000800000c */
[----:B------:R-:W-:Y:S01]  /*0dc0*/  UMOV UR6, 0x3b39803f ;  /* 0x3b39803f00067882 */ /* 0x000fe20000000000 */
[----:B------:R-:W-:-:S06]  /*0dd0*/  UMOV UR7, 0x3c7abc9e ;  /* 0x3c7abc9e00077882 */ /* 0x000fcc0000000000 */
[----:B------:R-:W-:Y:S01]  /*0de0*/  DFMA R14, R14, -UR6, R18 ;  /* 0x800000060e0e7c2b */ /* 0x000fe20008000012 */
[----:B------:R-:W-:Y:S01]  /*0df0*/  UMOV UR6, 0x69ce2bdf ;  /* 0x69ce2bdf00067882 */ /* 0x000fe20000000000 */
[----:B------:R-:W-:Y:S01]  /*0e00*/  IMAD.MOV.U32 R18, RZ, RZ, -0x35dec16 ;  /* 0xfca213eaff127424 */ /* 0x000fe200078e00ff */
[----:B------:R-:W-:Y:S01]  /*0e10*/  UMOV UR7, 0x3e5ade15 ;  /* 0x3e5ade1500077882 */ /* 0x000fe20000000000 */
[----:B------:R-:W-:-:S06]  /*0e20*/  IMAD.MOV.U32 R19, RZ, RZ, 0x3e928af3 ;  /* 0x3e928af3ff137424 */ /* 0x000fcc00078e00ff */
        /* <DEDUP_REMOVED lines=24> */
[----:B------:R-:W-:-:S08]  /*0fb0*/  DFMA R18, R14, R18, UR6 ;  /* 0x000000060e127e2b */ /* 0x000fd00008000012 */
[----:B------:R-:W-:-:S08]  /*0fc0*/  DFMA R18, R14, R18, 1 ;  /* 0x3ff000000e12742b */ /* 0x000fd00000000012 */
[----:B------:R-:W-:-:S10]  /*0fd0*/  DFMA R14, R14, R18, 1 ;  /* 0x3ff000000e0e742b */ /* 0x000fd40000000012 */
[----:B------:R-:W-:Y:S02]  /*0fe0*/  IMAD R9, R10, 0x100000, R15 ;  /* 0x001000000a097824 */ /* 0x000fe400078e020f */
[----:B------:R-:W-:Y:S01]  /*0ff0*/  IMAD.MOV.U32 R8, RZ, RZ, R14 ;  /* 0x000000ffff087224 */ /* 0x000fe200078e000e */
[----:B------:R-:W-:Y:S06]  /*1000*/  @!P1 BRA `(.L_x_21) ;  /* 0x0000000000309947 */ /* 0x000fec0003800000 */
[----:B------:R-:W-:Y:S01]  /*1010*/  FSETP.GEU.AND P2, PT, |R13|, 4.2275390625, PT ;  /* 0x408748000d00780b */ /* 0x000fe20003f4e200 */
[C---:B------:R-:W-:Y:S02]  /*1020*/  DADD R18, R12.reuse, +INF ;  /* 0x7ff000000c127429 */ /* 0x040fe40000000000 */
[----:B------:R-:W-:-:S08]  /*1030*/  DSETP.GEU.AND P1, PT, R12, RZ, PT ;  /* 0x000000ff0c00722a */ /* 0x000fd00003f2e000 */
[----:B------:R-:W-:Y:S02]  /*1040*/  FSEL R9, R19, RZ, P1 ;  /* 0x000000ff13097208 */ /* 0x000fe40000800000 */
[----:B------:R-:W-:-:S04]  /*1050*/  @!P2 LEA.HI R8, R10, R10, RZ, 0x1 ;  /* 0x0000000a0a08a211 */ /* 0x000fc800078f08ff */
[----:B------:R-:W-:Y:S02]  /*1060*/  @!P2 SHF.R.S32.HI R11, RZ, 0x1, R8 ;  /* 0x00000001ff0ba819 */ /* 0x000fe40000011408 */
[----:B------:R-:W-:-:S03]  /*1070*/  FSEL R8, R18, RZ, P1 ;  /* 0x000000ff12087208 */ /* 0x000fc60000800000 */
[----:B------:R-:W-:Y:S02]  /*1080*/  @!P2 IMAD.IADD R10, R10, 0x1, -R11 ;  /* 0x000000010a0aa824 */ /* 0x000fe400078e0a0b */
[----:B------:R-:W-:-:S03]  /*1090*/  @!P2 IMAD R15, R11, 0x100000, R15 ;  /* 0x001000000b0fa824 */ /* 0x000fc600078e020f */
[----:B------:R-:W-:Y:S01]  /*10a0*/  @!P2 LEA R11, R10, 0x3ff00000, 0x14 ;  /* 0x3ff000000a0ba811 */ /* 0x000fe200078ea0ff */
[----:B------:R-:W-:-:S06]  /*10b0*/  @!P2 IMAD.MOV.U32 R10, RZ, RZ, RZ ;  /* 0x000000ffff0aa224 */ /* 0x000fcc00078e00ff */
[----:B------:R-:W-:-:S11]  /*10c0*/  @!P2 DMUL R8, R14, R10 ;  /* 0x0000000a0e08a228 */ /* 0x000fd60000000000 */
.L_x_21:
[----:B------:R-:W-:Y:S02]  /*10d0*/  DFMA R16, R16, R8, R8 ;  /* 0x000000081010722b */ /* 0x000fe40000000008 */
[----:B------:R-:W-:-:S08]  /*10e0*/  DSETP.NEU.AND P1, PT, |R8|, +INF , PT ;  /* 0x7ff000000800742a */ /* 0x000fd00003f2d200 */
[----:B------:R-:W-:Y:S01]  /*10f0*/  FSEL R13, R8, R16, !P1 ;  /* 0x00000010080d7208 */ /* 0x000fe20004800000 */
[----:B------:R-:W-:Y:S01]  /*1100*/  IMAD.MOV.U32 R8, RZ, RZ, R0 ;  /* 0x000000ffff087224 */ /* 0x000fe200078e0000 */
[----:B------:R-:W-:Y:S01]  /*1110*/  FSEL R16, R9, R17, !P1 ;  /* 0x0000001109107208 */ /* 0x000fe20004800000 */
[----:B------:R-:W-:-:S04]  /*1120*/  IMAD.MOV.U32 R9, RZ, RZ, 0x0 ;  /* 0x00000000ff097424 */ /* 0x000fc800078e00ff */
[----:B------:R-:W-:Y:S05]  /*1130*/  RET.REL.NODEC R8 `(_Z11vandermondePdS_ii) ;  /* 0xffffffec08b07950 */ /* 0x000fea0003c3ffff */
.L_x_22:
        /* <DEDUP_REMOVED lines=12> */
.L_x_31:


//--------------------- .text._Z10xInitRangePdddi --------------------------
	.section	.text._Z10xInitRangePdddi,"ax",@progbits
	.align	128
        .global         _Z10xInitRangePdddi
        .type           _Z10xInitRangePdddi,@function
        .size           _Z10xInitRangePdddi,(.L_x_32 - _Z10xInitRangePdddi)
        .other          _Z10xInitRangePdddi,@"STO_CUDA_ENTRY STV_DEFAULT"
_Z10xInitRangePdddi:
.text._Z10xInitRangePdddi:
[----:B------:R-:W-:Y:S01]  /*0000*/  LDC R1, c[0x0][0x37c] ;  /* 0x0000df00ff017b82 */ /* 0x000fe20000000800 */
[----:B------:R-:W0:Y:S01]  /*0010*/  LDCU UR4, c[0x0][0x398] ;  /* 0x00007300ff0477ac */ /* 0x000e220008000800 */
[----:B------:R-:W-:-:S06]  /*0020*/  IMAD.MOV.U32 R2, RZ, RZ, 0x1 ;  /* 0x00000001ff027424 */ /* 0x000fcc00078e00ff */
[----:B------:R-:W1:Y:S01]  /*0030*/  LDC.64 R10, c[0x0][0x388] ;  /* 0x0000e200ff0a7b82 */ /* 0x000e620000000a00 */
[----:B------:R-:W2:Y:S07]  /*0040*/  S2R R13, SR_TID.X ;  /* 0x00000000000d7919 */ /* 0x000eae0000002100 */
[----:B------:R-:W2:Y:S01]  /*0050*/  LDC R0, c[0x0][0x360] ;  /* 0x0000d800ff007b82 */ /* 0x000ea20000000800 */
[----:B0-----:R-:W-:-:S09]  /*0060*/  UIADD3 UR4, UPT, UPT, UR4, -0x1, URZ ;  /* 0xffffffff04047890 */ /* 0x001fd2000fffe0ff */
[----:B------:R-:W0:Y:S02]  /*0070*/  I2F.F64 R4, UR4 ;  /* 0x0000000400047d12 */ /* 0x000e240008201c00 */
[----:B------:R-:W1:Y:S06]  /*0080*/  LDCU.64 UR4, c[0x0][0x390] ;  /* 0x00007200ff0477ac */ /* 0x000e6c0008000a00 */
[----:B0-----:R-:W0:Y:S02]  /*0090*/  MUFU.RCP64H R3, R5 ;  /* 0x0000000500037308 */ /* 0x001e240000001800 */
[----:B0-----:R-:W-:-:S08]  /*00a0*/  DFMA R6, -R4, R2, 1 ;  /* 0x3ff000000406742b */ /* 0x001fd00000000102 */
[----:B------:R-:W-:-:S08]  /*00b0*/  DFMA R6, R6, R6, R6 ;  /* 0x000000060606722b */ /* 0x000fd00000000006 */
[----:B------:R-:W-:Y:S02]  /*00c0*/  DFMA R2, R2, R6, R2 ;  /* 0x000000060202722b */ /* 0x000fe40000000002 */
[----:B-1----:R-:W-:Y:S01]  /*00d0*/  DADD R6, -R10, UR4 ;  /* 0x000000040a067e29 */ /* 0x002fe20008000100 */
[----:B------:R-:W2:Y:S05]  /*00e0*/  S2UR UR4, SR_CTAID.X ;  /* 0x00000000000479c3 */ /* 0x000eaa0000002500 */
[----:B------:R-:W-:-:S04]  /*00f0*/  DFMA R8, -R4, R2, 1 ;  /* 0x3ff000000408742b */ /* 0x000fc80000000102 */
[----:B------:R-:W-:-:S04]  /*0100*/  FSETP.GEU.AND P1, PT, |R7|, 6.5827683646048100446e-37, PT ;  /* 0x036000000700780b */ /* 0x000fc80003f2e200 */
[----:B------:R-:W-:-:S08]  /*0110*/  DFMA R2, R2, R8, R2 ;  /* 0x000000080202722b */ /* 0x000fd00000000002 */
[----:B------:R-:W-:Y:S01]  /*0120*/  DMUL R8, R6, R2 ;  /* 0x0000000206087228 */ /* 0x000fe20000000000 */
[----:B--2---:R-:W-:-:S07]  /*0130*/  IMAD R0, R0, UR4, R13 ;  /* 0x0000000400007c24 */ /* 0x004fce000f8e020d */
[----:B------:R-:W-:-:S08]  /*0140*/  DFMA R10, -R4, R8, R6 ;  /* 0x00000008040a722b */ /* 0x000fd00000000106 */
[----:B------:R-:W-:-:S10]  /*0150*/  DFMA R2, R2, R10, R8 ;  /* 0x0000000a0202722b */ /* 0x000fd40000000008 */
[----:B------:R-:W-:-:S05]  /*0160*/  FFMA R8, RZ, R5, R3 ;  /* 0x00000005ff087223 */ /* 0x000fca0000000003 */
[----:B------:R-:W-:-:S13]  /*0170*/  FSETP.GT.AND P0, PT, |R8|, 1.469367938527859385e-39, PT ;  /* 0x001000000800780b */ /* 0x000fda0003f04200 */
[----:B------:R-:W-:Y:S05]  /*0180*/  @P0 BRA P1, `(.L_x_23) ;  /* 0x0000000000080947 */ /* 0x000fea0000800000 */
[----:B------:R-:W-:-:S07]  /*0190*/  MOV R10, 0x1b0 ;  /* 0x000001b0000a7802 */ /* 0x000fce0000000f00 */
[----:B------:R-:W-:Y:S05]  /*01a0*/  CALL.REL.NOINC `($__internal_1_$__cuda_sm20_div_rn_f64_full) ;  /* 0x00000000002c7944 */ /* 0x000fea0003c00000 */
.L_x_23:
[----:B------:R-:W0:Y:S02]  /*01b0*/  LDCU UR4, c[0x0][0x398] ;  /* 0x00007300ff0477ac */ /* 0x000e240008000800 */
[----:B0-----:R-:W-:-:S13]  /*01c0*/  ISETP.GE.AND P0, PT, R0, UR4, PT ;  /* 0x0000000400007c0c */ /* 0x001fda000bf06270 */
[----:B------:R-:W-:Y:S05]  /*01d0*/  @P0 EXIT ;  /* 0x000000000000094d */ /* 0x000fea0003800000 */
[----:B------:R-:W0:Y:S01]  /*01e0*/  LDC.64 R8, c[0x0][0x388] ;  /* 0x0000e200ff087b82 */ /* 0x000e220000000a00 */
[----:B------:R-:W0:Y:S01]  /*01f0*/  I2F.F64 R4, R0 ;  /* 0x0000000000047312 */ /* 0x000e220000201c00 */
[----:B------:R-:W1:Y:S06]  /*0200*/  LDCU.64 UR4, c[0x0][0x358] ;  /* 0x00006b00ff0477ac */ /* 0x000e6c0008000a00 */
[----:B------:R-:W2:Y:S01]  /*0210*/  LDC.64 R6, c[0x0][0x380] ;  /* 0x0000e000ff067b82 */ /* 0x000ea20000000a00 */
[----:B0-----:R-:W-:Y:S01]  /*0220*/  DFMA R4, R4, R2, R8 ;  /* 0x000000020404722b */ /* 0x001fe20000000008 */
[----:B--2---:R-:W-:-:S06]  /*0230*/  IMAD.WIDE R2, R0, 0x8, R6 ;  /* 0x0000000800027825 */ /* 0x004fcc00078e0206 */
[----:B-1----:R-:W-:Y:S01]  /*0240*/  STG.E.64 desc[UR4][R2.64], R4 ;  /* 0x0000000402007986 */ /* 0x002fe2000c101b04 */
[----:B------:R-:W-:Y:S05]  /*0250*/  EXIT ;  /* 0x000000000000794d */ /* 0x000fea0003800000 */
        .weak           $__internal_1_$__cuda_sm20_div_rn_f64_full
        .type           $__internal_1_$__cuda_sm20_div_rn_f64_full,@function
        .size           $__internal_1_$__cuda_sm20_div_rn_f64_full,(.L_x_32 - $__internal_1_$__cuda_sm20_div_rn_f64_full)
$__internal_1_$__cuda_sm20_div_rn_f64_full:
[C---:B------:R-:W-:Y:S01]  /*0260*/  FSETP.GEU.AND P0, PT, |R5|.reuse, 1.469367938527859385e-39, PT ;  /* 0x001000000500780b */ /* 0x040fe20003f0e200 */
[----:B------:R-:W-:Y:S01]  /*0270*/  IMAD.MOV.U32 R8, RZ, RZ, 0x1 ;  /* 0x00000001ff087424 */ /* 0x000fe200078e00ff */
[C---:B------:R-:W-:Y:S01]  /*0280*/  LOP3.LUT R2, R5.reuse, 0x800fffff, RZ, 0xc0, !PT ;  /* 0x800fffff05027812 */ /* 0x040fe200078ec0ff */
[----:B------:R-:W-:Y:S01]  /*0290*/  IMAD.MOV.U32 R11, RZ, RZ, 0x1ca00000 ;  /* 0x1ca00000ff0b7424 */ /* 0x000fe200078e00ff */
[----:B------:R-:W-:Y:S02]  /*02a0*/  LOP3.LUT R15, R5, 0x7ff00000, RZ, 0xc0, !PT ;  /* 0x7ff00000050f7812 */ /* 0x000fe400078ec0ff */
[----:B------:R-:W-:Y:S01]  /*02b0*/  LOP3.LUT R3, R2, 0x3ff00000, RZ, 0xfc, !PT ;  /* 0x3ff0000002037812 */ /* 0x000fe200078efcff */
[----:B------:R-:W-:Y:S01]  /*02c0*/  IMAD.MOV.U32 R2, RZ, RZ, R4 ;  /* 0x000000ffff027224 */ /* 0x000fe200078e0004 */
[----:B------:R-:W-:-:S04]  /*02d0*/  LOP3.LUT R14, R7, 0x7ff00000, RZ, 0xc0, !PT ;  /* 0x7ff00000070e7812 */ /* 0x000fc800078ec0ff */
[----:B------:R-:W-:Y:S01]  /*02e0*/  ISETP.GE.U32.AND P1, PT, R14, R15, PT ;  /* 0x0000000f0e00720c */ /* 0x000fe20003f26070 */
[----:B------:R-:W-:Y:S01]  /*02f0*/  @!P0 DMUL R2, R4, 8.98846567431157953865e+307 ;  /* 0x7fe0000004028828 */ /* 0x000fe20000000000 */
[----:B------:R-:W-:-:S05]  /*0300*/  IMAD.MOV.U32 R21, RZ, RZ, R14 ;  /* 0x000000ffff157224 */ /* 0x000fca00078e000e */
[----:B------:R-:W0:Y:S02]  /*0310*/  MUFU.RCP64H R9, R3 ;  /* 0x0000000300097308 */ /* 0x000e240000001800 */
[----:B0-----:R-:W-:-:S08]  /*0320*/  DFMA R12, R8, -R2, 1 ;  /* 0x3ff00000080c742b */ /* 0x001fd00000000802 */
[----:B------:R-:W-:-:S08]  /*0330*/  DFMA R12, R12, R12, R12 ;  /* 0x0000000c0c0c722b */ /* 0x000fd0000000000c */
[----:B------:R-:W-:Y:S01]  /*0340*/  DFMA R12, R8, R12, R8 ;  /* 0x0000000c080c722b */ /* 0x000fe20000000008 */
[----:B------:R-:W-:Y:S01]  /*0350*/  SEL R9, R11, 0x63400000, !P1 ;  /* 0x634000000b097807 */ /* 0x000fe20004800000 */
[----:B------:R-:W-:Y:S01]  /*0360*/  IMAD.MOV.U32 R8, RZ, RZ, R6 ;  /* 0x000000ffff087224 */ /* 0x000fe200078e0006 */
[----:B------:R-:W-:Y:S02]  /*0370*/  FSETP.GEU.AND P1, PT, |R7|, 1.469367938527859385e-39, PT ;  /* 0x001000000700780b */ /* 0x000fe40003f2e200 */
[----:B------:R-:W-:-:S03]  /*0380*/  LOP3.LUT R9, R9, 0x800fffff, R7, 0xf8, !PT ;  /* 0x800fffff09097812 */ /* 0x000fc600078ef807 */
[----:B------:R-:W-:-:S08]  /*0390*/  DFMA R16, R12, -R2, 1 ;  /* 0x3ff000000c10742b */ /* 0x000fd00000000802 */
[----:B------:R-:W-:Y:S01]  /*03a0*/  DFMA R12, R12, R16, R12 ;  /* 0x000000100c0c722b */ /* 0x000fe2000000000c */
[----:B------:R-:W-:Y:S10]  /*03b0*/  @P1 BRA `(.L_x_24) ;  /* 0x0000000000201947 */ /* 0x000ff40003800000 */
[----:B------:R-:W-:Y:S01]  /*03c0*/  LOP3.LUT R17, R5, 0x7ff00000, RZ, 0xc0, !PT ;  /* 0x7ff0000005117812 */ /* 0x000fe200078ec0ff */
[----:B------:R-:W-:-:S03]  /*03d0*/  IMAD.MOV.U32 R16, RZ, RZ, RZ ;  /* 0x000000ffff107224 */ /* 0x000fc600078e00ff */
[----:B------:R-:W-:-:S04]  /*03e0*/  ISETP.GE.U32.AND P1, PT, R14, R17, PT ;  /* 0x000000110e00720c */ /* 0x000fc80003f26070 */
[----:B------:R-:W-:-:S04]  /*03f0*/  SEL R17, R11, 0x63400000, !P1 ;  /* 0x634000000b117807 */ /* 0x000fc80004800000 */
[----:B------:R-:W-:-:S04]  /*0400*/  LOP3.LUT R17, R17, 0x80000000, R7, 0xf8, !PT ;  /* 0x8000000011117812 */ /* 0x000fc800078ef807 */
[----:B------:R-:W-:-:S06]  /*0410*/  LOP3.LUT R17, R17, 0x100000, RZ, 0xfc, !PT ;  /* 0x0010000011117812 */ /* 0x000fcc00078efcff */
[----:B------:R-:W-:-:S10]  /*0420*/  DFMA R8, R8, 2, -R16 ;  /* 0x400000000808782b */ /* 0x000fd40000000810 */
[----:B------:R-:W-:-:S07]  /*0430*/  LOP3.LUT R21, R9, 0x7ff00000, RZ, 0xc0, !PT ;  /* 0x7ff0000009157812 */ /* 0x000fce00078ec0ff */
.L_x_24:
[----:B------:R-:W-:Y:S01]  /*0440*/  IMAD.MOV.U32 R20, RZ, RZ, R15 ;  /* 0x000000ffff147224 */ /* 0x000fe200078e000f */
[----:B------:R-:W-:Y:S01]  /*0450*/  @!P0 LOP3.LUT R20, R3, 0x7ff00000, RZ, 0xc0, !PT ;  /* 0x7ff0000003148812 */ /* 0x000fe200078ec0ff */
[----:B------:R-:W-:Y:S01]  /*0460*/  VIADD R15, R21, 0xffffffff ;  /* 0xffffffff150f7836 */ /* 0x000fe20000000000 */
[----:B------:R-:W-:-:S03]  /*0470*/  DMUL R16, R12, R8 ;  /* 0x000000080c107228 */ /* 0x000fc60000000000 */
[----:B------:R-:W-:Y:S01]  /*0480*/  VIADD R22, R20, 0xffffffff ;  /* 0xffffffff14167836 */ /* 0x000fe20000000000 */
[----:B------:R-:W-:-:S04]  /*0490*/  ISETP.GT.U32.AND P0, PT, R15, 0x7feffffe, PT ;  /* 0x7feffffe0f00780c */ /* 0x000fc80003f04070 */
[----:B------:R-:W-:Y:S01]  /*04a0*/  ISETP.GT.U32.OR P0, PT, R22, 0x7feffffe, P0 ;  /* 0x7feffffe1600780c */ /* 0x000fe20000704470 */
[----:B------:R-:W-:-:S08]  /*04b0*/  DFMA R18, R16, -R2, R8 ;  /* 0x800000021012722b */ /* 0x000fd00000000008 */
[----:B------:R-:W-:-:S04]  /*04c0*/  DFMA R12, R12, R18, R16 ;  /* 0x000000120c0c722b */ /* 0x000fc80000000010 */
[----:B------:R-:W-:Y:S07]  /*04d0*/  @P0 BRA `(.L_x_25) ;  /* 0x00000000006c0947 */ /* 0x000fee0003800000 */
        /* <DEDUP_REMOVED lines=27> */
.L_x_25:
        /* <DEDUP_REMOVED lines=16> */
.L_x_28:
[----:B------:R-:W-:Y:S01]  /*0790*/  LOP3.LUT R15, R5, 0x80000, RZ, 0xfc, !PT ;  /* 0x00080000050f7812 */ /* 0x000fe200078efcff */
[----:B------:R-:W-:Y:S01]  /*07a0*/  IMAD.MOV.U32 R14, RZ, RZ, R4 ;  /* 0x000000ffff0e7224 */ /* 0x000fe200078e0004 */
[----:B------:R-:W-:Y:S06]  /*07b0*/  BRA `(.L_x_26) ;  /* 0x0000000000087947 */ /* 0x000fec0003800000 */
.L_x_27:
[----:B------:R-:W-:Y:S01]  /*07c0*/  LOP3.LUT R15, R7, 0x80000, RZ, 0xfc, !PT ;  /* 0x00080000070f7812 */ /* 0x000fe200078efcff */
[----:B------:R-:W-:-:S07]  /*07d0*/  IMAD.MOV.U32 R14, RZ, RZ, R6 ;  /* 0x000000ffff0e7224 */ /* 0x000fce00078e0006 */
.L_x_26:
[----:B------:R-:W-:Y:S02]  /*07e0*/  IMAD.MOV.U32 R11, RZ, RZ, 0x0 ;  /* 0x00000000ff0b7424 */ /* 0x000fe400078e00ff */
[----:B------:R-:W-:Y:S02]  /*07f0*/  IMAD.MOV.U32 R2, RZ, RZ, R14 ;  /* 0x000000ffff027224 */ /* 0x000fe400078e000e */
[----:B------:R-:W-:Y:S01]  /*0800*/  IMAD.MOV.U32 R3, RZ, RZ, R15 ;  /* 0x000000ffff037224 */ /* 0x000fe200078e000f */
[----:B------:R-:W-:Y:S06]  /*0810*/  RET.REL.NODEC R10 `(_Z10xInitRangePdddi) ;  /* 0xfffffff40af87950 */ /* 0x000fec0003c3ffff */
.L_x_29:
        /* <DEDUP_REMOVED lines=14> */
.L_x_32:


//--------------------- .nv.global.init           --------------------------
	.section	.nv.global.init,"aw",@progbits
.nv.global.init:
	.type		$str,@object
	.size		$str,(.L_0 - $str)
$str:
        /*0000*/ 	.byte	0x4d, 0x61, 0x74, 0x68, 0x20, 0x45, 0x72, 0x72, 0x6f, 0x72, 0x00
.L_0:


//--------------------- .nv.shared.reserved.0     --------------------------
	.section	.nv.shared.reserved.0,"aw",@nobits
	.weak		__nv_reservedSMEM_offset_0_alias
	.size		__nv_reservedSMEM_offset_0_alias, 0, 64
	.other		__nv_reservedSMEM_offset_0_alias,@"STO_CUDA_RESERVED_SHARED STV_DEFAULT"
__nv_reservedSMEM_offset_0_alias:
	.zero		0
	.zero		64


//--------------------- .nv.shared._Z6matMulPdS_S_iii --------------------------
	.section	.nv.shared._Z6matMulPdS_S_iii,"aw",@nobits
	.sectionflags	@""
	.align	8
.nv.shared._Z6matMulPdS_S_iii:
	.zero		17408


//--------------------- .nv.shared._Z9transposePdS_ii --------------------------
	.section	.nv.shared._Z9transposePdS_ii,"aw",@nobits
	.sectionflags	@""
	.align	8
.nv.shared._Z9transposePdS_ii:
	.zero		9472


//--------------------- .nv.constant0._Z12substractRowPdS_S_ii --------------------------
	.section	.nv.constant0._Z12substractRowPdS_S_ii,"a",@progbits
	.sectionflags	@""
	.align	4
.nv.constant0._Z12substractRowPdS_S_ii:
	.zero		928


//--------------------- .nv.constant0._Z9reduceRowPdS_S_ii --------------------------
	.section	.nv.constant0._Z9reduceRowPdS_S_ii,"a",@progbits
	.sectionflags	@""
	.align	4
.nv.constant0._Z9reduceRowPdS_S_ii:
	.zero		928


//--------------------- .nv.constant0._Z18initIdentityMatrixPdi --------------------------
	.section	.nv.constant0._Z18initIdentityMatrixPdi,"a",@progbits
	.sectionflags	@""
	.align	4
.nv.constant0._Z18initIdentityMatrixPdi:
	.zero		908


//--------------------- .nv.constant0._Z6matMulPdS_S_iii --------------------------
	.section	.nv.constant0._Z6matMulPdS_S_iii,"a",@progbits
	.sectionflags	@""
	.align	4
.nv.constant0._Z6matMulPdS_S_iii:
	.zero		932


//--------------------- .nv.constant0._Z9transposePdS_ii --------------------------
	.section	.nv.constant0._Z9transposePdS_ii,"a",@progbits
	.sectionflags	@""
	.align	4
.nv.constant0._Z9transposePdS_ii:
	.zero		920


//--------------------- .nv.constant0._Z11vandermondePdS_ii --------------------------
	.section	.nv.constant0._Z11vandermondePdS_ii,"a",@progbits
	.sectionflags	@""
	.align	4
.nv.constant0._Z11vandermondePdS_ii:
	.zero		920


//--------------------- .nv.constant0._Z10xInitRangePdddi --------------------------
	.section	.nv.constant0._Z10xInitRangePdddi,"a",@progbits
	.sectionflags	@""
	.align	4
.nv.constant0._Z10xInitRangePdddi:
	.zero		924


//--------------------- SYMBOLS --------------------------

	.type		.nv.reservedSmem.offset0,@object
	.size		.nv.reservedSmem.offset0,0x4
	.type		.nv.reservedSmem.cap,@object
	.size		.nv.reservedSmem.cap,0x4
	.type		vprintf,@function
